	.target	sm_90a

	.elftype	@"ET_EXEC"


//--------------------- .note.nv.tkinfo           --------------------------
	.section	.note.nv.tkinfo,"",@"SHT_NOTE"
	.sectionflags	@"SHF_NOTE_NV_TKINFO"
	.tkinfo
        /*0018*/ 	.word	0x00000002
        /*0030*/ 	.string	""
        /*0030*/ 	.string	"ptxas"
        /*0030*/ 	.string	"Cuda compilation tools, release 13.0, V13.0.88"
        /*0030*/ 	.string	"Build cuda_13.0.r13.0/compiler.36424714_0"
        /*0030*/ 	.string	"-arch sm_90a -m 64 "



//--------------------- .note.nv.cuinfo           --------------------------
	.section	.note.nv.cuinfo,"",@"SHT_NOTE"
	.sectionflags	@"SHF_NOTE_NV_CUINFO"
        /*0018*/ 	.short	0x0002
        /*001a*/ 	.short	0x005a
        /*001c*/ 	.short	0x0082
	.zero		2


//--------------------- .nv.info                  --------------------------
	.section	.nv.info,"",@"SHT_CUDA_INFO"
	.align	4


	//----- nvinfo : EIATTR_REGCOUNT
	.align		4
        /*0000*/ 	.byte	0x04, 0x2f
        /*0002*/ 	.short	(.L_15 - .L_14)
	.align		4
.L_14:
        /*0004*/ 	.word	index@(_ZN7cutlass13device_kernelINS_4gemm6kernel13GemmUniversalIN4cute5tupleIJiiiiEEENS1_10collective13CollectiveMmaINS1_34MainloopSm90TmaGmmaWarpSpecializedILi5ENS5_IJNS4_1CILi1EEESB_SB_EEENS1_35KernelTmaWarpSpecializedCooperativeEEENS5_IJNSA_ILi256EEENSA_ILi128EEENSA_ILi64EEEEEENS_6half_tENS5_IJlSB_lEEESJ_SK_NS4_8TiledMMAINS4_8MMA_AtomIJNS4_4SM904GMMA26MMA_64x128x16_F32F16F16_SSILNSO_5MajorE0ELSQ_0ELNSO_7ScaleInE1ELSR_1EEEEEENS4_6LayoutINS5_IJNSA_ILi2EEESB_SB_EEENS5_IJSB_NSA_ILi0EEESX_EEEEENS5_IJNS4_10UnderscoreES10_S10_EEEEENS4_13SM90_TMA_LOADENS4_14ComposedLayoutINS4_7SwizzleILi3ELi4ELi3EEENS4_18smem_ptr_flag_bitsILi16EEENSU_INS5_IJNSA_ILi8EEESH_EEENS5_IJSH_SB_EEEEEEEvNS4_8identityES13_S1D_vS1E_EENS_8epilogue10collective6detail29Sm90TmaWarpSpecializedAdapterINS1H_15DefaultEpilogueISJ_SK_SK_NS1G_6thread17LinearCombinationISJ_Li1EffLNS1L_9ScaleType4KindE0ELNS_15FloatRoundStyleE2ESJ_EENS1_15EpilogueDefaultEEEEEvvEEEEvNT_6ParamsE)
        /*0008*/ 	.word	0x000000a8


	//----- nvinfo : EIATTR_FRAME_SIZE
	.align		4
.L_15:
        /*000c*/ 	.byte	0x04, 0x11
        /*000e*/ 	.short	(.L_17 - .L_16)
	.align		4
.L_16:
        /*0010*/ 	.word	index@(_ZN7cutlass13device_kernelINS_4gemm6kernel13GemmUniversalIN4cute5tupleIJiiiiEEENS1_10collective13CollectiveMmaINS1_34MainloopSm90TmaGmmaWarpSpecializedILi5ENS5_IJNS4_1CILi1EEESB_SB_EEENS1_35KernelTmaWarpSpecializedCooperativeEEENS5_IJNSA_ILi256EEENSA_ILi128EEENSA_ILi64EEEEEENS_6half_tENS5_IJlSB_lEEESJ_SK_NS4_8TiledMMAINS4_8MMA_AtomIJNS4_4SM904GMMA26MMA_64x128x16_F32F16F16_SSILNSO_5MajorE0ELSQ_0ELNSO_7ScaleInE1ELSR_1EEEEEENS4_6LayoutINS5_IJNSA_ILi2EEESB_SB_EEENS5_IJSB_NSA_ILi0EEESX_EEEEENS5_IJNS4_10UnderscoreES10_S10_EEEEENS4_13SM90_TMA_LOADENS4_14ComposedLayoutINS4_7SwizzleILi3ELi4ELi3EEENS4_18smem_ptr_flag_bitsILi16EEENSU_INS5_IJNSA_ILi8EEESH_EEENS5_IJSH_SB_EEEEEEEvNS4_8identityES13_S1D_vS1E_EENS_8epilogue10collective6detail29Sm90TmaWarpSpecializedAdapterINS1H_15DefaultEpilogueISJ_SK_SK_NS1G_6thread17LinearCombinationISJ_Li1EffLNS1L_9ScaleType4KindE0ELNS_15FloatRoundStyleE2ESJ_EENS1_15EpilogueDefaultEEEEEvvEEEEvNT_6ParamsE)
        /*0014*/ 	.word	0x00000000


	//----- nvinfo : EIATTR_MIN_STACK_SIZE
	.align		4
.L_17:
        /*0018*/ 	.byte	0x04, 0x12
        /*001a*/ 	.short	(.L_19 - .L_18)
	.align		4
.L_18:
        /*001c*/ 	.word	index@(_ZN7cutlass13device_kernelINS_4gemm6kernel13GemmUniversalIN4cute5tupleIJiiiiEEENS1_10collective13CollectiveMmaINS1_34MainloopSm90TmaGmmaWarpSpecializedILi5ENS5_IJNS4_1CILi1EEESB_SB_EEENS1_35KernelTmaWarpSpecializedCooperativeEEENS5_IJNSA_ILi256EEENSA_ILi128EEENSA_ILi64EEEEEENS_6half_tENS5_IJlSB_lEEESJ_SK_NS4_8TiledMMAINS4_8MMA_AtomIJNS4_4SM904GMMA26MMA_64x128x16_F32F16F16_SSILNSO_5MajorE0ELSQ_0ELNSO_7ScaleInE1ELSR_1EEEEEENS4_6LayoutINS5_IJNSA_ILi2EEESB_SB_EEENS5_IJSB_NSA_ILi0EEESX_EEEEENS5_IJNS4_10UnderscoreES10_S10_EEEEENS4_13SM90_TMA_LOADENS4_14ComposedLayoutINS4_7SwizzleILi3ELi4ELi3EEENS4_18smem_ptr_flag_bitsILi16EEENSU_INS5_IJNSA_ILi8EEESH_EEENS5_IJSH_SB_EEEEEEEvNS4_8identityES13_S1D_vS1E_EENS_8epilogue10collective6detail29Sm90TmaWarpSpecializedAdapterINS1H_15DefaultEpilogueISJ_SK_SK_NS1G_6thread17LinearCombinationISJ_Li1EffLNS1L_9ScaleType4KindE0ELNS_15FloatRoundStyleE2ESJ_EENS1_15EpilogueDefaultEEEEEvvEEEEvNT_6ParamsE)
        /*0020*/ 	.word	0x00000000
.L_19:


//--------------------- .nv.compat                --------------------------
	.section	.nv.compat,"",@"SHT_CUDA_COMPAT_INFO"
	.align	4
        /*0000*/ 	.byte	0x02, 0x09, 0x01, 0x00, 0x02, 0x02, 0x04, 0x00, 0x02, 0x05, 0x05, 0x00, 0x03, 0x07, 0x01, 0x01
        /*0010*/ 	.byte	0x02, 0x03, 0x01, 0x00, 0x02, 0x06, 0x01, 0x00, 0x04, 0x0b, 0x08, 0x00, 0x00, 0x00, 0x00, 0x00
        /*0020*/ 	.byte	0x00, 0x00, 0x00, 0x00


//--------------------- .nv.info._ZN7cutlass13device_kernelINS_4gemm6kernel13GemmUniversalIN4cute5tupleIJiiiiEEENS1_10collective13CollectiveMmaINS1_34MainloopSm90TmaGmmaWarpSpecializedILi5ENS5_IJNS4_1CILi1EEESB_SB_EEENS1_35KernelTmaWarpSpecializedCooperativeEEENS5_IJNSA_ILi256EEENSA_ILi128EEENSA_ILi64EEEEEENS_6half_tENS5_IJlSB_lEEESJ_SK_NS4_8TiledMMAINS4_8MMA_AtomIJNS4_4SM904GMMA26MMA_64x128x16_F32F16F16_SSILNSO_5MajorE0ELSQ_0ELNSO_7ScaleInE1ELSR_1EEEEEENS4_6LayoutINS5_IJNSA_ILi2EEESB_SB_EEENS5_IJSB_NSA_ILi0EEESX_EEEEENS5_IJNS4_10UnderscoreES10_S10_EEEEENS4_13SM90_TMA_LOADENS4_14ComposedLayoutINS4_7SwizzleILi3ELi4ELi3EEENS4_18smem_ptr_flag_bitsILi16EEENSU_INS5_IJNSA_ILi8EEESH_EEENS5_IJSH_SB_EEEEEEEvNS4_8identityES13_S1D_vS1E_EENS_8epilogue10collective6detail29Sm90TmaWarpSpecializedAdapterINS1H_15DefaultEpilogueISJ_SK_SK_NS1G_6thread17LinearCombinationISJ_Li1EffLNS1L_9ScaleType4KindE0ELNS_15FloatRoundStyleE2ESJ_EENS1_15EpilogueDefaultEEEEEvvEEEEvNT_6ParamsE --------------------------
	.section	.nv.info._ZN7cutlass13device_kernelINS_4gemm6kernel13GemmUniversalIN4cute5tupleIJiiiiEEENS1_10collective13CollectiveMmaINS1_34MainloopSm90TmaGmmaWarpSpecializedILi5ENS5_IJNS4_1CILi1EEESB_SB_EEENS1_35KernelTmaWarpSpecializedCooperativeEEENS5_IJNSA_ILi256EEENSA_ILi128EEENSA_ILi64EEEEEENS_6half_tENS5_IJlSB_lEEESJ_SK_NS4_8TiledMMAINS4_8MMA_AtomIJNS4_4SM904GMMA26MMA_64x128x16_F32F16F16_SSILNSO_5MajorE0ELSQ_0ELNSO_7ScaleInE1ELSR_1EEEEEENS4_6LayoutINS5_IJNSA_ILi2EEESB_SB_EEENS5_IJSB_NSA_ILi0EEESX_EEEEENS5_IJNS4_10UnderscoreES10_S10_EEEEENS4_13SM90_TMA_LOADENS4_14ComposedLayoutINS4_7SwizzleILi3ELi4ELi3EEENS4_18smem_ptr_flag_bitsILi16EEENSU_INS5_IJNSA_ILi8EEESH_EEENS5_IJSH_SB_EEEEEEEvNS4_8identityES13_S1D_vS1E_EENS_8epilogue10collective6detail29Sm90TmaWarpSpecializedAdapterINS1H_15DefaultEpilogueISJ_SK_SK_NS1G_6thread17LinearCombinationISJ_Li1EffLNS1L_9ScaleType4KindE0ELNS_15FloatRoundStyleE2ESJ_EENS1_15EpilogueDefaultEEEEEvvEEEEvNT_6ParamsE,"",@"SHT_CUDA_INFO"
	.sectionflags	@""
	.align	4


	//----- nvinfo : EIATTR_CUDA_API_VERSION
	.align		4
        /*0000*/ 	.byte	0x04, 0x37
        /*0002*/ 	.short	(.L_21 - .L_20)
.L_20:
        /*0004*/ 	.word	0x00000082


	//----- nvinfo : EIATTR_KPARAM_INFO
	.align		4
.L_21:
        /*0008*/ 	.byte	0x04, 0x17
        /*000a*/ 	.short	(.L_23 - .L_22)
.L_22:
        /*000c*/ 	.word	0x00000000
        /*0010*/ 	.short	0x0000
        /*0012*/ 	.short	0x0070
        /*0014*/ 	.byte	0x00, 0xf0, 0x01, 0x10


	//----- nvinfo : EIATTR_SPARSE_MMA_MASK
	.align		4
.L_23:
        /*0018*/ 	.byte	0x03, 0x50
        /*001a*/ 	.short	0x0000


	//----- nvinfo : EIATTR_MAXREG_COUNT
	.align		4
        /*001c*/ 	.byte	0x03, 0x1b
        /*001e*/ 	.short	0x00a8


	//----- nvinfo : EIATTR_NUM_BARRIERS
	.align		4
        /*0020*/ 	.byte	0x02, 0x4c
        /*0022*/ 	.byte	0x01
	.zero		1


	//----- nvinfo : EIATTR_EXTERNS
	.align		4
        /*0024*/ 	.byte	0x04, 0x0f
        /*0026*/ 	.short	(.L_25 - .L_24)


	//   ....[0]....
	.align		4
.L_24:
        /*0028*/ 	.word	index@(__assertfail)


	//----- nvinfo : EIATTR_MERCURY_ISA_VERSION
	.align		4
.L_25:
        /*002c*/ 	.byte	0x03, 0x5f
        /*002e*/ 	.short	0x0101


	//----- nvinfo : EIATTR_INT_WARP_WIDE_INSTR_OFFSETS
	.align		4
        /*0030*/ 	.byte	0x04, 0x31
        /*0032*/ 	.short	(.L_27 - .L_26)


	//   ....[0]....
.L_26:
        /*0034*/ 	.word	0x000003d0


	//   ....[1]....
        /*0038*/ 	.word	0x00000400


	//   ....[2]....
        /*003c*/ 	.word	0x000004e0


	//----- nvinfo : EIATTR_COOP_GROUP_MASK_REGIDS
	.align		4
.L_27:
        /*0040*/ 	.byte	0x04, 0x29
        /*0042*/ 	.short	(.L_29 - .L_28)


	//   ....[0]....
.L_28:
        /*0044*/ 	.word	0xffffffff


	//   ....[1]....
        /*0048*/ 	.word	0xffffffff


	//   ....[2]....
        /*004c*/ 	.word	0xffffffff


	//   ....[3]....
        /*0050*/ 	.word	0xffffffff


	//   ....[4]....
        /*0054*/ 	.word	0xffffffff


	//----- nvinfo : EIATTR_COOP_GROUP_INSTR_OFFSETS
	.align		4
.L_29:
        /*0058*/ 	.byte	0x04, 0x28
        /*005a*/ 	.short	(.L_31 - .L_30)


	//   ....[0]....
.L_30:
        /*005c*/ 	.word	0x00000060


	//   ....[1]....
        /*0060*/ 	.word	0x00000070


	//   ....[2]....
        /*0064*/ 	.word	0x00000130


	//   ....[3]....
        /*0068*/ 	.word	0x000002e0


	//   ....[4]....
        /*006c*/ 	.word	0x00000f90


	//----- nvinfo : EIATTR_REG_RECONFIG
	.align		4
.L_31:
        /*0070*/ 	.byte	0x01, 0x54
	.zero		2


	//----- nvinfo : EIATTR_SYSCALL_OFFSETS
	.align		4
        /*0074*/ 	.byte	0x04, 0x46
        /*0076*/ 	.short	(.L_33 - .L_32)


	//   ....[0]....
.L_32:
        /*0078*/ 	.word	0x00001150


	//----- nvinfo : EIATTR_MBARRIER_INSTR_OFFSETS
	.align		4
.L_33:
        /*007c*/ 	.byte	0x04, 0x39
        /*007e*/ 	.short	(.L_35 - .L_34)


	//   ....[0]....
.L_34:
        /*0080*/ 	.word	0x00000230
        /*0084*/ 	.word	0x000000ff
        /*0088*/ 	.word	0x00000000
        /*008c*/ 	.short	0x0100
        /*008e*/ 	.byte	0x08
	.zero		1


	//   ....[1]....
        /*0090*/ 	.word	0x00000240
        /*0094*/ 	.word	0x000000ff
        /*0098*/ 	.word	0x00000028
        /*009c*/ 	.short	0x0100
        /*009e*/ 	.byte	0x08
	.zero		1


	//   ....[2]....
        /*00a0*/ 	.word	0x00000250
        /*00a4*/ 	.word	0x000000ff
        /*00a8*/ 	.word	0x00000008
        /*00ac*/ 	.short	0x0100
        /*00ae*/ 	.byte	0x08
	.zero		1


	//   ....[3]....
        /*00b0*/ 	.word	0x00000260
        /*00b4*/ 	.word	0x000000ff
        /*00b8*/ 	.word	0x00000030
        /*00bc*/ 	.short	0x0100
        /*00be*/ 	.byte	0x08
	.zero		1


	//   ....[4]....
        /*00c0*/ 	.word	0x00000270
        /*00c4*/ 	.word	0x000000ff
        /*00c8*/ 	.word	0x00000010
        /*00cc*/ 	.short	0x0100
        /*00ce*/ 	.byte	0x08
	.zero		1


	//   ....[5]....
        /*00d0*/ 	.word	0x00000280
        /*00d4*/ 	.word	0x000000ff
        /*00d8*/ 	.word	0x00000038
        /*00dc*/ 	.short	0x0100
        /*00de*/ 	.byte	0x08
	.zero		1


	//   ....[6]....
        /*00e0*/ 	.word	0x00000290
        /*00e4*/ 	.word	0x000000ff
        /*00e8*/ 	.word	0x00000018
        /*00ec*/ 	.short	0x0100
        /*00ee*/ 	.byte	0x08
	.zero		1


	//   ....[7]....
        /*00f0*/ 	.word	0x000002a0
        /*00f4*/ 	.word	0x000000ff
        /*00f8*/ 	.word	0x00000040
        /*00fc*/ 	.short	0x0100
        /*00fe*/ 	.byte	0x08
	.zero		1


	//   ....[8]....
        /*0100*/ 	.word	0x000002b0
        /*0104*/ 	.word	0x000000ff
        /*0108*/ 	.word	0x00000020
        /*010c*/ 	.short	0x0100
        /*010e*/ 	.byte	0x08
	.zero		1


	//   ....[9]....
        /*0110*/ 	.word	0x000002c0
        /*0114*/ 	.word	0x000000ff
        /*0118*/ 	.word	0x00000048
        /*011c*/ 	.short	0x0100
        /*011e*/ 	.byte	0x08
	.zero		1


	//   ....[10]....
        /*0120*/ 	.word	0x00000550
        /*0124*/ 	.word	0x000000ff
        /*0128*/ 	.word	0x00000060
        /*012c*/ 	.short	0x0100
        /*012e*/ 	.byte	0x06
	.zero		1


	//   ....[11]....
        /*0130*/ 	.word	0x000005b0
        /*0134*/ 	.word	0x000000ff
        /*0138*/ 	.word	0x00000068
        /*013c*/ 	.short	0x0100
        /*013e*/ 	.byte	0x06
	.zero		1


	//   ....[12]....
        /*0140*/ 	.word	0x000011d0
        /*0144*/ 	.word	0x00000003
        /*0148*/ 	.word	0x00000000
        /*014c*/ 	.short	0x010a
        /*014e*/ 	.byte	0x3f
	.zero		1


	//   ....[13]....
        /*0150*/ 	.word	0x00001210
        /*0154*/ 	.word	0x00000003
        /*0158*/ 	.word	0x00000000
        /*015c*/ 	.short	0x010a
        /*015e*/ 	.byte	0x3f
	.zero		1


	//   ....[14]....
        /*0160*/ 	.word	0x000016f0
        /*0164*/ 	.word	0x000000ff
        /*0168*/ 	.word	0x00000000
        /*016c*/ 	.short	0x010a
        /*016e*/ 	.byte	0x08
	.zero		1


	//   ....[15]....
        /*0170*/ 	.word	0x00001730
        /*0174*/ 	.word	0x000000ff
        /*0178*/ 	.word	0x00000000
        /*017c*/ 	.short	0x010a
        /*017e*/ 	.byte	0x08
	.zero		1


	//   ....[16]....
        /*0180*/ 	.word	0x00001ad0
        /*0184*/ 	.word	0x000000ff
        /*0188*/ 	.word	0x00000000
        /*018c*/ 	.short	0x0101
        /*018e*/ 	.byte	0x08
	.zero		1


	//   ....[17]....
        /*0190*/ 	.word	0x00001cd0
        /*0194*/ 	.word	0x000000ff
        /*0198*/ 	.word	0x00000000
        /*019c*/ 	.short	0x0101
        /*019e*/ 	.byte	0x06
	.zero		1


	//   ....[18]....
        /*01a0*/ 	.word	0x0000b580
        /*01a4*/ 	.word	0x0000000e
        /*01a8*/ 	.word	0x00000028
        /*01ac*/ 	.short	0x010a
        /*01ae*/ 	.byte	0x3f
	.zero		1


	//   ....[19]....
        /*01b0*/ 	.word	0x0000b900
        /*01b4*/ 	.word	0x00000006
        /*01b8*/ 	.word	0x00000068
        /*01bc*/ 	.short	0x0101
        /*01be*/ 	.byte	0x3f
	.zero		1


	//   ....[20]....
        /*01c0*/ 	.word	0x0000c030
        /*01c4*/ 	.word	0x00000007
        /*01c8*/ 	.word	0x00000000
        /*01cc*/ 	.short	0x010a
        /*01ce*/ 	.byte	0x3f
	.zero		1


	//   ....[21]....
        /*01d0*/ 	.word	0x0000c0b0
        /*01d4*/ 	.word	0x00000009
        /*01d8*/ 	.word	0x00000000
        /*01dc*/ 	.short	0x010a
        /*01de*/ 	.byte	0x3f
	.zero		1


	//   ....[22]....
        /*01e0*/ 	.word	0x0000c140
        /*01e4*/ 	.word	0x00000006
        /*01e8*/ 	.word	0x00000000
        /*01ec*/ 	.short	0x010a
        /*01ee*/ 	.byte	0x3f
	.zero		1


	//   ....[23]....
        /*01f0*/ 	.word	0x0000c1d0
        /*01f4*/ 	.word	0x00000009
        /*01f8*/ 	.word	0x00000000
        /*01fc*/ 	.short	0x010a
        /*01fe*/ 	.byte	0x3f
	.zero		1


	//   ....[24]....
        /*0200*/ 	.word	0x0000c260
        /*0204*/ 	.word	0x00000003
        /*0208*/ 	.word	0x00000000
        /*020c*/ 	.short	0x010a
        /*020e*/ 	.byte	0x3f
	.zero		1


	//   ....[25]....
        /*0210*/ 	.word	0x0000c2c0
        /*0214*/ 	.word	0x00000003
        /*0218*/ 	.word	0x00000000
        /*021c*/ 	.short	0x010a
        /*021e*/ 	.byte	0x3f
	.zero		1


	//   ....[26]....
        /*0220*/ 	.word	0x0000c320
        /*0224*/ 	.word	0x00000004
        /*0228*/ 	.word	0x00000000
        /*022c*/ 	.short	0x010a
        /*022e*/ 	.byte	0x3f
	.zero		1


	//   ....[27]....
        /*0230*/ 	.word	0x0000c3f0
        /*0234*/ 	.word	0x0000000e
        /*0238*/ 	.word	0x00000028
        /*023c*/ 	.short	0x010a
        /*023e*/ 	.byte	0x3f
	.zero		1


	//   ....[28]....
        /*0240*/ 	.word	0x0000c4c0
        /*0244*/ 	.word	0x00000007
        /*0248*/ 	.word	0x00000000
        /*024c*/ 	.short	0x010a
        /*024e*/ 	.byte	0x3f
	.zero		1


	//   ....[29]....
        /*0250*/ 	.word	0x0000c510
        /*0254*/ 	.word	0x00000009
        /*0258*/ 	.word	0x00000000
        /*025c*/ 	.short	0x010a
        /*025e*/ 	.byte	0x3f
	.zero		1


	//   ....[30]....
        /*0260*/ 	.word	0x0000c560
        /*0264*/ 	.word	0x00000006
        /*0268*/ 	.word	0x00000000
        /*026c*/ 	.short	0x010a
        /*026e*/ 	.byte	0x3f
	.zero		1


	//   ....[31]....
        /*0270*/ 	.word	0x0000c5b0
        /*0274*/ 	.word	0x00000009
        /*0278*/ 	.word	0x00000000
        /*027c*/ 	.short	0x010a
        /*027e*/ 	.byte	0x3f
	.zero		1


	//----- nvinfo : EIATTR_NUM_MBARRIERS
	.align		4
.L_35:
        /*0280*/ 	.byte	0x03, 0x38
        /*0282*/ 	.short	0x000c


	//----- nvinfo : EIATTR_EXIT_INSTR_OFFSETS
	.align		4
        /*0284*/ 	.byte	0x04, 0x1c
        /*0286*/ 	.short	(.L_37 - .L_36)


	//   ....[0]....
.L_36:
        /*0288*/ 	.word	0x00000600


	//   ....[1]....
        /*028c*/ 	.word	0x00000ec0


	//   ....[2]....
        /*0290*/ 	.word	0x0000abf0


	//   ....[3]....
        /*0294*/ 	.word	0x0000b220


	//   ....[4]....
        /*0298*/ 	.word	0x0000c2b0


	//----- nvinfo : EIATTR_MAX_THREADS
	.align		4
.L_37:
        /*029c*/ 	.byte	0x04, 0x05
        /*029e*/ 	.short	(.L_39 - .L_38)
.L_38:
        /*02a0*/ 	.word	0x00000180
        /*02a4*/ 	.word	0x00000001
        /*02a8*/ 	.word	0x00000001


	//----- nvinfo : EIATTR_CRS_STACK_SIZE
	.align		4
.L_39:
        /*02ac*/ 	.byte	0x04, 0x1e
        /*02ae*/ 	.short	(.L_41 - .L_40)
.L_40:
        /*02b0*/ 	.word	0x00000000


	//----- nvinfo : EIATTR_CBANK_PARAM_SIZE
	.align		4
.L_41:
        /*02b4*/ 	.byte	0x03, 0x19
        /*02b6*/ 	.short	0x0470


	//----- nvinfo : EIATTR_PARAM_CBANK
	.align		4
        /*02b8*/ 	.byte	0x04, 0x0a
        /*02ba*/ 	.short	(.L_43 - .L_42)
	.align		4
.L_42:
        /*02bc*/ 	.word	index@(.nv.constant0._ZN7cutlass13device_kernelINS_4gemm6kernel13GemmUniversalIN4cute5tupleIJiiiiEEENS1_10collective13CollectiveMmaINS1_34MainloopSm90TmaGmmaWarpSpecializedILi5ENS5_IJNS4_1CILi1EEESB_SB_EEENS1_35KernelTmaWarpSpecializedCooperativeEEENS5_IJNSA_ILi256EEENSA_ILi128EEENSA_ILi64EEEEEENS_6half_tENS5_IJlSB_lEEESJ_SK_NS4_8TiledMMAINS4_8MMA_AtomIJNS4_4SM904GMMA26MMA_64x128x16_F32F16F16_SSILNSO_5MajorE0ELSQ_0ELNSO_7ScaleInE1ELSR_1EEEEEENS4_6LayoutINS5_IJNSA_ILi2EEESB_SB_EEENS5_IJSB_NSA_ILi0EEESX_EEEEENS5_IJNS4_10UnderscoreES10_S10_EEEEENS4_13SM90_TMA_LOADENS4_14ComposedLayoutINS4_7SwizzleILi3ELi4ELi3EEENS4_18smem_ptr_flag_bitsILi16EEENSU_INS5_IJNSA_ILi8EEESH_EEENS5_IJSH_SB_EEEEEEEvNS4_8identityES13_S1D_vS1E_EENS_8epilogue10collective6detail29Sm90TmaWarpSpecializedAdapterINS1H_15DefaultEpilogueISJ_SK_SK_NS1G_6thread17LinearCombinationISJ_Li1EffLNS1L_9ScaleType4KindE0ELNS_15FloatRoundStyleE2ESJ_EENS1_15EpilogueDefaultEEEEEvvEEEEvNT_6ParamsE)
        /*02c0*/ 	.short	0x0210
        /*02c2*/ 	.short	0x0470


	//----- nvinfo : EIATTR_SW_WAR
	.align		4
.L_43:
        /*02c4*/ 	.byte	0x04, 0x36
        /*02c6*/ 	.short	(.L_45 - .L_44)
.L_44:
        /*02c8*/ 	.word	0x00000008
.L_45:


//--------------------- .nv.callgraph             --------------------------
	.section	.nv.callgraph,"",@"SHT_CUDA_CALLGRAPH"
	.align	4
	.sectionentsize	8
	.align		4
        /*0000*/ 	.word	0x00000000
	.align		4
        /*0004*/ 	.word	0xffffffff
	.align		4
        /*0008*/ 	.word	index@(_ZN7cutlass13device_kernelINS_4gemm6kernel13GemmUniversalIN4cute5tupleIJiiiiEEENS1_10collective13CollectiveMmaINS1_34MainloopSm90TmaGmmaWarpSpecializedILi5ENS5_IJNS4_1CILi1EEESB_SB_EEENS1_35KernelTmaWarpSpecializedCooperativeEEENS5_IJNSA_ILi256EEENSA_ILi128EEENSA_ILi64EEEEEENS_6half_tENS5_IJlSB_lEEESJ_SK_NS4_8TiledMMAINS4_8MMA_AtomIJNS4_4SM904GMMA26MMA_64x128x16_F32F16F16_SSILNSO_5MajorE0ELSQ_0ELNSO_7ScaleInE1ELSR_1EEEEEENS4_6LayoutINS5_IJNSA_ILi2EEESB_SB_EEENS5_IJSB_NSA_ILi0EEESX_EEEEENS5_IJNS4_10UnderscoreES10_S10_EEEEENS4_13SM90_TMA_LOADENS4_14ComposedLayoutINS4_7SwizzleILi3ELi4ELi3EEENS4_18smem_ptr_flag_bitsILi16EEENSU_INS5_IJNSA_ILi8EEESH_EEENS5_IJSH_SB_EEEEEEEvNS4_8identityES13_S1D_vS1E_EENS_8epilogue10collective6detail29Sm90TmaWarpSpecializedAdapterINS1H_15DefaultEpilogueISJ_SK_SK_NS1G_6thread17LinearCombinationISJ_Li1EffLNS1L_9ScaleType4KindE0ELNS_15FloatRoundStyleE2ESJ_EENS1_15EpilogueDefaultEEEEEvvEEEEvNT_6ParamsE)
	.align		4
        /*000c*/ 	.word	index@(__assertfail)
	.align		4
        /*0010*/ 	.word	0x00000000
	.align		4
        /*0014*/ 	.word	0xfffffffe
	.align		4
        /*0018*/ 	.word	0x00000000
	.align		4
        /*001c*/ 	.word	0xfffffffd
	.align		4
        /*0020*/ 	.word	0x00000000
	.align		4
        /*0024*/ 	.word	0xfffffffc


//--------------------- .nv.constant4             --------------------------
	.section	.nv.constant4,"a",@progbits
	.align	8
	.align		8
.nv.constant4:
        /*0000*/ 	.dword	__assertfail
	.align		8
        /*0008*/ 	.dword	__unnamed_1
	.align		8
        /*0010*/ 	.dword	_ZN40_INTERNAL_61dbdefc_4_k_cu_f7124f32_154114cuda3std3__45__cpo5beginE
	.align		8
        /*0018*/ 	.dword	_ZN40_INTERNAL_61dbdefc_4_k_cu_f7124f32_154114cuda3std3__45__cpo3endE
	.align		8
        /*0020*/ 	.dword	_ZN40_INTERNAL_61dbdefc_4_k_cu_f7124f32_154114cuda3std3__45__cpo6cbeginE
	.align		8
        /*0028*/ 	.dword	_ZN40_INTERNAL_61dbdefc_4_k_cu_f7124f32_154114cuda3std3__45__cpo4cendE
	.align		8
        /*0030*/ 	.dword	_ZN40_INTERNAL_61dbdefc_4_k_cu_f7124f32_154114cuda3std3__442_GLOBAL__N__61dbdefc_4_k_cu_f7124f32_154116ignoreE
	.align		8
        /*0038*/ 	.dword	_ZN40_INTERNAL_61dbdefc_4_k_cu_f7124f32_154114cuda3std3__419piecewise_constructE
	.align		8
        /*0040*/ 	.dword	_ZN40_INTERNAL_61dbdefc_4_k_cu_f7124f32_154114cuda3std3__48in_placeE
	.align		8
        /*0048*/ 	.dword	_ZN40_INTERNAL_61dbdefc_4_k_cu_f7124f32_154114cuda3std6ranges3__45__cpo4swapE
	.align		8
        /*0050*/ 	.dword	_ZN40_INTERNAL_61dbdefc_4_k_cu_f7124f32_154114cuda3std6ranges3__45__cpo9iter_moveE
	.align		8
        /*0058*/ 	.dword	_ZN40_INTERNAL_61dbdefc_4_k_cu_f7124f32_154114cute7productE
	.align		8
        /*0060*/ 	.dword	_ZN40_INTERNAL_61dbdefc_4_k_cu_f7124f32_154114cute1_E
	.align		8
        /*0068*/ 	.dword	$str$22
	.align		8
        /*0070*/ 	.dword	$str$23


//--------------------- .text._ZN7cutlass13device_kernelINS_4gemm6kernel13GemmUniversalIN4cute5tupleIJiiiiEEENS1_10collective13CollectiveMmaINS1_34MainloopSm90TmaGmmaWarpSpecializedILi5ENS5_IJNS4_1CILi1EEESB_SB_EEENS1_35KernelTmaWarpSpecializedCooperativeEEENS5_IJNSA_ILi256EEENSA_ILi128EEENSA_ILi64EEEEEENS_6half_tENS5_IJlSB_lEEESJ_SK_NS4_8TiledMMAINS4_8MMA_AtomIJNS4_4SM904GMMA26MMA_64x128x16_F32F16F16_SSILNSO_5MajorE0ELSQ_0ELNSO_7ScaleInE1ELSR_1EEEEEENS4_6LayoutINS5_IJNSA_ILi2EEESB_SB_EEENS5_IJSB_NSA_ILi0EEESX_EEEEENS5_IJNS4_10UnderscoreES10_S10_EEEEENS4_13SM90_TMA_LOADENS4_14ComposedLayoutINS4_7SwizzleILi3ELi4ELi3EEENS4_18smem_ptr_flag_bitsILi16EEENSU_INS5_IJNSA_ILi8EEESH_EEENS5_IJSH_SB_EEEEEEEvNS4_8identityES13_S1D_vS1E_EENS_8epilogue10collective6detail29Sm90TmaWarpSpecializedAdapterINS1H_15DefaultEpilogueISJ_SK_SK_NS1G_6thread17LinearCombinationISJ_Li1EffLNS1L_9ScaleType4KindE0ELNS_15FloatRoundStyleE2ESJ_EENS1_15EpilogueDefaultEEEEEvvEEEEvNT_6ParamsE --------------------------
	.section	.text._ZN7cutlass13device_kernelINS_4gemm6kernel13GemmUniversalIN4cute5tupleIJiiiiEEENS1_10collective13CollectiveMmaINS1_34MainloopSm90TmaGmmaWarpSpecializedILi5ENS5_IJNS4_1CILi1EEESB_SB_EEENS1_35KernelTmaWarpSpecializedCooperativeEEENS5_IJNSA_ILi256EEENSA_ILi128EEENSA_ILi64EEEEEENS_6half_tENS5_IJlSB_lEEESJ_SK_NS4_8TiledMMAINS4_8MMA_AtomIJNS4_4SM904GMMA26MMA_64x128x16_F32F16F16_SSILNSO_5MajorE0ELSQ_0ELNSO_7ScaleInE1ELSR_1EEEEEENS4_6LayoutINS5_IJNSA_ILi2EEESB_SB_EEENS5_IJSB_NSA_ILi0EEESX_EEEEENS5_IJNS4_10UnderscoreES10_S10_EEEEENS4_13SM90_TMA_LOADENS4_14ComposedLayoutINS4_7SwizzleILi3ELi4ELi3EEENS4_18smem_ptr_flag_bitsILi16EEENSU_INS5_IJNSA_ILi8EEESH_EEENS5_IJSH_SB_EEEEEEEvNS4_8identityES13_S1D_vS1E_EENS_8epilogue10collective6detail29Sm90TmaWarpSpecializedAdapterINS1H_15DefaultEpilogueISJ_SK_SK_NS1G_6thread17LinearCombinationISJ_Li1EffLNS1L_9ScaleType4KindE0ELNS_15FloatRoundStyleE2ESJ_EENS1_15EpilogueDefaultEEEEEvvEEEEvNT_6ParamsE,"ax",@progbits
	.align	128
.text._ZN7cutlass13device_kernelINS_4gemm6kernel13GemmUniversalIN4cute5tupleIJiiiiEEENS1_10collective13CollectiveMmaINS1_34MainloopSm90TmaGmmaWarpSpecializedILi5ENS5_IJNS4_1CILi1EEESB_SB_EEENS1_35KernelTmaWarpSpecializedCooperativeEEENS5_IJNSA_ILi256EEENSA_ILi128EEENSA_ILi64EEEEEENS_6half_tENS5_IJlSB_lEEESJ_SK_NS4_8TiledMMAINS4_8MMA_AtomIJNS4_4SM904GMMA26MMA_64x128x16_F32F16F16_SSILNSO_5MajorE0ELSQ_0ELNSO_7ScaleInE1ELSR_1EEEEEENS4_6LayoutINS5_IJNSA_ILi2EEESB_SB_EEENS5_IJSB_NSA_ILi0EEESX_EEEEENS5_IJNS4_10UnderscoreES10_S10_EEEEENS4_13SM90_TMA_LOADENS4_14ComposedLayoutINS4_7SwizzleILi3ELi4ELi3EEENS4_18smem_ptr_flag_bitsILi16EEENSU_INS5_IJNSA_ILi8EEESH_EEENS5_IJSH_SB_EEEEEEEvNS4_8identityES13_S1D_vS1E_EENS_8epilogue10collective6detail29Sm90TmaWarpSpecializedAdapterINS1H_15DefaultEpilogueISJ_SK_SK_NS1G_6thread17LinearCombinationISJ_Li1EffLNS1L_9ScaleType4KindE0ELNS_15FloatRoundStyleE2ESJ_EENS1_15EpilogueDefaultEEEEEvvEEEEvNT_6ParamsE:
        .type           _ZN7cutlass13device_kernelINS_4gemm6kernel13GemmUniversalIN4cute5tupleIJiiiiEEENS1_10collective13CollectiveMmaINS1_34MainloopSm90TmaGmmaWarpSpecializedILi5ENS5_IJNS4_1CILi1EEESB_SB_EEENS1_35KernelTmaWarpSpecializedCooperativeEEENS5_IJNSA_ILi256EEENSA_ILi128EEENSA_ILi64EEEEEENS_6half_tENS5_IJlSB_lEEESJ_SK_NS4_8TiledMMAINS4_8MMA_AtomIJNS4_4SM904GMMA26MMA_64x128x16_F32F16F16_SSILNSO_5MajorE0ELSQ_0ELNSO_7ScaleInE1ELSR_1EEEEEENS4_6LayoutINS5_IJNSA_ILi2EEESB_SB_EEENS5_IJSB_NSA_ILi0EEESX_EEEEENS5_IJNS4_10UnderscoreES10_S10_EEEEENS4_13SM90_TMA_LOADENS4_14ComposedLayoutINS4_7SwizzleILi3ELi4ELi3EEENS4_18smem_ptr_flag_bitsILi16EEENSU_INS5_IJNSA_ILi8EEESH_EEENS5_IJSH_SB_EEEEEEEvNS4_8identityES13_S1D_vS1E_EENS_8epilogue10collective6detail29Sm90TmaWarpSpecializedAdapterINS1H_15DefaultEpilogueISJ_SK_SK_NS1G_6thread17LinearCombinationISJ_Li1EffLNS1L_9ScaleType4KindE0ELNS_15FloatRoundStyleE2ESJ_EENS1_15EpilogueDefaultEEEEEvvEEEEvNT_6ParamsE,@function
        .size           _ZN7cutlass13device_kernelINS_4gemm6kernel13GemmUniversalIN4cute5tupleIJiiiiEEENS1_10collective13CollectiveMmaINS1_34MainloopSm90TmaGmmaWarpSpecializedILi5ENS5_IJNS4_1CILi1EEESB_SB_EEENS1_35KernelTmaWarpSpecializedCooperativeEEENS5_IJNSA_ILi256EEENSA_ILi128EEENSA_ILi64EEEEEENS_6half_tENS5_IJlSB_lEEESJ_SK_NS4_8TiledMMAINS4_8MMA_AtomIJNS4_4SM904GMMA26MMA_64x128x16_F32F16F16_SSILNSO_5MajorE0ELSQ_0ELNSO_7ScaleInE1ELSR_1EEEEEENS4_6LayoutINS5_IJNSA_ILi2EEESB_SB_EEENS5_IJSB_NSA_ILi0EEESX_EEEEENS5_IJNS4_10UnderscoreES10_S10_EEEEENS4_13SM90_TMA_LOADENS4_14ComposedLayoutINS4_7SwizzleILi3ELi4ELi3EEENS4_18smem_ptr_flag_bitsILi16EEENSU_INS5_IJNSA_ILi8EEESH_EEENS5_IJSH_SB_EEEEEEEvNS4_8identityES13_S1D_vS1E_EENS_8epilogue10collective6detail29Sm90TmaWarpSpecializedAdapterINS1H_15DefaultEpilogueISJ_SK_SK_NS1G_6thread17LinearCombinationISJ_Li1EffLNS1L_9ScaleType4KindE0ELNS_15FloatRoundStyleE2ESJ_EENS1_15EpilogueDefaultEEEEEvvEEEEvNT_6ParamsE,(.L_x_322 - _ZN7cutlass13device_kernelINS_4gemm6kernel13GemmUniversalIN4cute5tupleIJiiiiEEENS1_10collective13CollectiveMmaINS1_34MainloopSm90TmaGmmaWarpSpecializedILi5ENS5_IJNS4_1CILi1EEESB_SB_EEENS1_35KernelTmaWarpSpecializedCooperativeEEENS5_IJNSA_ILi256EEENSA_ILi128EEENSA_ILi64EEEEEENS_6half_tENS5_IJlSB_lEEESJ_SK_NS4_8TiledMMAINS4_8MMA_AtomIJNS4_4SM904GMMA26MMA_64x128x16_F32F16F16_SSILNSO_5MajorE0ELSQ_0ELNSO_7ScaleInE1ELSR_1EEEEEENS4_6LayoutINS5_IJNSA_ILi2EEESB_SB_EEENS5_IJSB_NSA_ILi0EEESX_EEEEENS5_IJNS4_10UnderscoreES10_S10_EEEEENS4_13SM90_TMA_LOADENS4_14ComposedLayoutINS4_7SwizzleILi3ELi4ELi3EEENS4_18smem_ptr_flag_bitsILi16EEENSU_INS5_IJNSA_ILi8EEESH_EEENS5_IJSH_SB_EEEEEEEvNS4_8identityES13_S1D_vS1E_EENS_8epilogue10collective6detail29Sm90TmaWarpSpecializedAdapterINS1H_15DefaultEpilogueISJ_SK_SK_NS1G_6thread17LinearCombinationISJ_Li1EffLNS1L_9ScaleType4KindE0ELNS_15FloatRoundStyleE2ESJ_EENS1_15EpilogueDefaultEEEEEvvEEEEvNT_6ParamsE)
        .other          _ZN7cutlass13device_kernelINS_4gemm6kernel13GemmUniversalIN4cute5tupleIJiiiiEEENS1_10collective13CollectiveMmaINS1_34MainloopSm90TmaGmmaWarpSpecializedILi5ENS5_IJNS4_1CILi1EEESB_SB_EEENS1_35KernelTmaWarpSpecializedCooperativeEEENS5_IJNSA_ILi256EEENSA_ILi128EEENSA_ILi64EEEEEENS_6half_tENS5_IJlSB_lEEESJ_SK_NS4_8TiledMMAINS4_8MMA_AtomIJNS4_4SM904GMMA26MMA_64x128x16_F32F16F16_SSILNSO_5MajorE0ELSQ_0ELNSO_7ScaleInE1ELSR_1EEEEEENS4_6LayoutINS5_IJNSA_ILi2EEESB_SB_EEENS5_IJSB_NSA_ILi0EEESX_EEEEENS5_IJNS4_10UnderscoreES10_S10_EEEEENS4_13SM90_TMA_LOADENS4_14ComposedLayoutINS4_7SwizzleILi3ELi4ELi3EEENS4_18smem_ptr_flag_bitsILi16EEENSU_INS5_IJNSA_ILi8EEESH_EEENS5_IJSH_SB_EEEEEEEvNS4_8identityES13_S1D_vS1E_EENS_8epilogue10collective6detail29Sm90TmaWarpSpecializedAdapterINS1H_15DefaultEpilogueISJ_SK_SK_NS1G_6thread17LinearCombinationISJ_Li1EffLNS1L_9ScaleType4KindE0ELNS_15FloatRoundStyleE2ESJ_EENS1_15EpilogueDefaultEEEEEvvEEEEvNT_6ParamsE,@"STO_CUDA_ENTRY STV_DEFAULT"
_ZN7cutlass13device_kernelINS_4gemm6kernel13GemmUniversalIN4cute5tupleIJiiiiEEENS1_10collective13CollectiveMmaINS1_34MainloopSm90TmaGmmaWarpSpecializedILi5ENS5_IJNS4_1CILi1EEESB_SB_EEENS1_35KernelTmaWarpSpecializedCooperativeEEENS5_IJNSA_ILi256EEENSA_ILi128EEENSA_ILi64EEEEEENS_6half_tENS5_IJlSB_lEEESJ_SK_NS4_8TiledMMAINS4_8MMA_AtomIJNS4_4SM904GMMA26MMA_64x128x16_F32F16F16_SSILNSO_5MajorE0ELSQ_0ELNSO_7ScaleInE1ELSR_1EEEEEENS4_6LayoutINS5_IJNSA_ILi2EEESB_SB_EEENS5_IJSB_NSA_ILi0EEESX_EEEEENS5_IJNS4_10UnderscoreES10_S10_EEEEENS4_13SM90_TMA_LOADENS4_14ComposedLayoutINS4_7SwizzleILi3ELi4ELi3EEENS4_18smem_ptr_flag_bitsILi16EEENSU_INS5_IJNSA_ILi8EEESH_EEENS5_IJSH_SB_EEEEEEEvNS4_8identityES13_S1D_vS1E_EENS_8epilogue10collective6detail29Sm90TmaWarpSpecializedAdapterINS1H_15DefaultEpilogueISJ_SK_SK_NS1G_6thread17LinearCombinationISJ_Li1EffLNS1L_9ScaleType4KindE0ELNS_15FloatRoundStyleE2ESJ_EENS1_15EpilogueDefaultEEEEEvvEEEEvNT_6ParamsE:
[----:B------:R-:W0:Y:S01]  /*0000*/  LDC R1, c[0x0][0x28] ;  /* 0x00000a00ff017b82 */ /* 0x000e220000000800 */
[----:B------:R-:W1:Y:S01]  /*0010*/  S2R R18, SR_TID.X ;  /* 0x0000000000127919 */ /* 0x000e620000002100 */
[----:B------:R-:W-:Y:S01]  /*0020*/  ELECT P0, URZ, PT ;  /* 0x00000000003f782f */ /* 0x000fe20003800000 */
[----:B------:R-:W-:Y:S01]  /*0030*/  BSSY B0, `(.L_x_0) ;  /* 0x000000f000007945 */ /* 0x000fe20003800000 */
[--C-:B-1----:R-:W-:Y:S02]  /*0040*/  SHF.R.U32.HI R0, RZ, 0x5, R18.reuse ;  /* 0x00000005ff007819 */ /* 0x102fe40000011612 */
[----:B------:R-:W-:-:S03]  /*0050*/  SHF.R.U32.HI R22, RZ, 0x7, R18 ;  /* 0x00000007ff167819 */ /* 0x000fc60000011612 */
[----:B------:R-:W1:Y:S04]  /*0060*/  SHFL.IDX PT, R5, R0, RZ, 0x1f ;  /* 0x00001fff00057589 */ /* 0x000e6800000e0000 */
[----:B------:R2:W3:Y:S01]  /*0070*/  SHFL.IDX PT, R8, R22, RZ, 0x1f ;  /* 0x00001fff16087589 */ /* 0x0004e200000e0000 */
[----:B-1----:R-:W-:-:S13]  /*0080*/  ISETP.NE.OR P0, PT, R5, RZ, !P0 ;  /* 0x000000ff0500720c */ /* 0x002fda0004705670 */
[----:B0-23--:R-:W-:Y:S05]  /*0090*/  @P0 BRA `(.L_x_1) ;  /* 0x0000000000200947 */ /* 0x00dfea0003800000 */
[----:B------:R-:W-:Y:S02]  /*00a0*/  ULDC.64 UR4, c[0x0][0x198] ;  /* 0x0000660000047ab9 */ /* 0x000fe40000000a00 */
[----:B------:R-:W-:Y:S02]  /*00b0*/  UIADD3 UR6, UP0, UR4, 0xf0, URZ ;  /* 0x000000f004067890 */ /* 0x000fe4000ff1e03f */
[----:B------:R-:W-:Y:S02]  /*00c0*/  UIADD3 UR4, UP1, UR4, 0x1f0, URZ ;  /* 0x000001f004047890 */ /* 0x000fe4000ff3e03f */
[----:B------:R-:W-:Y:S02]  /*00d0*/  UIADD3.X UR7, URZ, UR5, URZ, UP0, !UPT ;  /* 0x000000053f077290 */ /* 0x000fe400087fe43f */
[----:B------:R-:W-:-:S07]  /*00e0*/  UIADD3.X UR5, URZ, UR5, URZ, UP1, !UPT ;  /* 0x000000053f057290 */ /* 0x000fce0008ffe43f */
[----:B------:R0:W-:Y:S02]  /*00f0*/  UTMACCTL.PF [UR6] ;  /* 0x00000000060079b9 */ /* 0x0001e40008040000 */
[----:B------:R0:W-:Y:S02]  /*0100*/  UTMACCTL.PF [UR4] ;  /* 0x00000000040079b9 */ /* 0x0001e40008040000 */
[----:B0-----:R-:W-:Y:S01]  /*0110*/  NOP ;  /* 0x0000000000007918 */ /* 0x001fe20000000000 */
.L_x_1:
[----:B------:R-:W-:Y:S05]  /*0120*/  BSYNC B0 ;  /* 0x0000000000007941 */ /* 0x000fea0003800000 */
.L_x_0:
[----:B------:R-:W0:Y:S02]  /*0130*/  SHFL.IDX PT, R2, R0, RZ, 0x1f ;  /* 0x00001fff00027589 */ /* 0x000e2400000e0000 */
[----:B0-----:R-:W-:-:S13]  /*0140*/  ISETP.NE.AND P0, PT, R2, RZ, PT ;  /* 0x000000ff0200720c */ /* 0x001fda0003f05270 */
[----:B------:R-:W-:Y:S05]  /*0150*/  @P0 BRA `(.L_x_2) ;  /* 0x0000000000600947 */ /* 0x000fea0003800000 */
[----:B------:R-:W0:Y:S01]  /*0160*/  S2UR UR8, SR_CgaCtaId ;  /* 0x00000000000879c3 */ /* 0x000e220000008800 */
[----:B------:R-:W-:Y:S01]  /*0170*/  UMOV UR4, 0x400 ;  /* 0x0000040000047882 */ /* 0x000fe20000000000 */
[----:B------:R-:W-:Y:S01]  /*0180*/  UMOV UR5, 0x1 ;  /* 0x0000000100057882 */ /* 0x000fe20000000000 */
[----:B------:R-:W-:Y:S01]  /*0190*/  UMOV UR6, 0x100 ;  /* 0x0000010000067882 */ /* 0x000fe20000000000 */
[----:B------:R-:W-:Y:S01]  /*01a0*/  ELECT P0, URZ, PT ;  /* 0x00000000003f782f */ /* 0x000fe20003800000 */
[----:B------:R-:W-:-:S04]  /*01b0*/  UIADD3 UR6, -UR6, 0x100000, URZ ;  /* 0x0010000006067890 */ /* 0x000fc8000fffe13f */
[----:B------:R-:W-:Y:S02]  /*01c0*/  USHF.L.U32 UR7, UR6, 0xb, URZ ;  /* 0x0000000b06077899 */ /* 0x000fe4000800063f */
[----:B------:R-:W-:Y:S02]  /*01d0*/  USHF.L.U32 UR6, UR6, 0x1, URZ ;  /* 0x0000000106067899 */ /* 0x000fe4000800063f */
[----:B0-----:R-:W-:Y:S02]  /*01e0*/  ULEA UR8, UR8, UR4, 0x18 ;  /* 0x0000000408087291 */ /* 0x001fe4000f8ec03f */
[----:B------:R-:W-:-:S04]  /*01f0*/  UIADD3 UR4, -UR5, 0x100000, URZ ;  /* 0x0010000005047890 */ /* 0x000fc8000fffe13f */
[----:B------:R-:W-:Y:S02]  /*0200*/  USHF.L.U32 UR5, UR4, 0xb, URZ ;  /* 0x0000000b04057899 */ /* 0x000fe4000800063f */
[----:B------:R-:W-:Y:S01]  /*0210*/  USHF.L.U32 UR4, UR4, 0x1, URZ ;  /* 0x0000000104047899 */ /* 0x000fe2000800063f */
[----:B------:R-:W0:Y:S11]  /*0220*/  FENCE.VIEW.ASYNC.S ;  /* 0x00000000000073c6 */ /* 0x000e360000000000 */
[----:B0-----:R0:W1:Y:S01]  /*0230*/  SYNCS.EXCH.64 URZ, [UR8], UR4 ;  /* 0x00000004083f75b2 */ /* 0x0010620008000100 */
[----:B------:R0:W2:Y:S01]  /*0240*/  SYNCS.EXCH.64 URZ, [UR8+0x28], UR6 ;  /* 0x00002806083f75b2 */ /* 0x0000a20008000100 */
[----:B------:R0:W3:Y:S01]  /*0250*/  SYNCS.EXCH.64 URZ, [UR8+0x8], UR4 ;  /* 0x00000804083f75b2 */ /* 0x0000e20008000100 */
[----:B------:R0:W4:Y:S01]  /*0260*/  SYNCS.EXCH.64 URZ, [UR8+0x30], UR6 ;  /* 0x00003006083f75b2 */ /* 0x0001220008000100 */
[----:B------:R0:W0:Y:S01]  /*0270*/  SYNCS.EXCH.64 URZ, [UR8+0x10], UR4 ;  /* 0x00001004083f75b2 */ /* 0x0000220008000100 */
[----:B------:R0:W0:Y:S01]  /*0280*/  SYNCS.EXCH.64 URZ, [UR8+0x38], UR6 ;  /* 0x00003806083f75b2 */ /* 0x0000220008000100 */
[----:B------:R0:W0:Y:S01]  /*0290*/  SYNCS.EXCH.64 URZ, [UR8+0x18], UR4 ;  /* 0x00001804083f75b2 */ /* 0x0000220008000100 */
[----:B------:R0:W0:Y:S01]  /*02a0*/  SYNCS.EXCH.64 URZ, [UR8+0x40], UR6 ;  /* 0x00004006083f75b2 */ /* 0x0000220008000100 */
[----:B------:R0:W0:Y:S01]  /*02b0*/  SYNCS.EXCH.64 URZ, [UR8+0x20], UR4 ;  /* 0x00002004083f75b2 */ /* 0x0000220008000100 */
[----:B------:R0:W0:Y:S01]  /*02c0*/  SYNCS.EXCH.64 URZ, [UR8+0x48], UR6 ;  /* 0x00004806083f75b2 */ /* 0x0000220008000100 */
[----:B------:R-:W-:Y:S01]  /*02d0*/  NOP ;  /* 0x0000000000007918 */ /* 0x000fe20000000000 */
.L_x_2:
[----:B------:R-:W5:Y:S01]  /*02e0*/  SHFL.IDX PT, R0, R0, RZ, 0x1f ;  /* 0x00001fff00007589 */ /* 0x000f6200000e0000 */
[----:B------:R-:W1:Y:S01]  /*02f0*/  LDC R2, c[0x0][0x65c] ;  /* 0x00019700ff027b82 */ /* 0x000e620000000800 */
[----:B------:R-:W-:Y:S02]  /*0300*/  ELECT P0, URZ, PT ;  /* 0x00000000003f782f */ /* 0x000fe40003800000 */
[----:B------:R-:W-:Y:S01]  /*0310*/  SHF.R.S32.HI R6, RZ, 0x1f, R5 ;  /* 0x0000001fff067819 */ /* 0x000fe20000011405 */
[----:B------:R-:W2:Y:S01]  /*0320*/  S2R R3, SR_CTAID.Y ;  /* 0x0000000000037919 */ /* 0x000ea20000002600 */
[----:B0-----:R-:W-:Y:S01]  /*0330*/  UMOV UR4, 0x20 ;  /* 0x0000002000047882 */ /* 0x001fe20000000000 */
[----:B------:R-:W-:Y:S01]  /*0340*/  ISETP.NE.AND P2, PT, R8, RZ, PT ;  /* 0x000000ff0800720c */ /* 0x000fe20003f45270 */
[----:B------:R-:W-:Y:S01]  /*0350*/  NOP ;  /* 0x0000000000007918 */ /* 0x000fe20000000000 */
[----:B------:R-:W0:Y:S01]  /*0360*/  S2R R4, SR_CTAID.X ;  /* 0x0000000000047919 */ /* 0x000e220000002500 */
[----:B------:R-:W-:Y:S01]  /*0370*/  LEA.HI R6, R6, R5, RZ, 0x2 ;  /* 0x0000000506067211 */ /* 0x000fe200078f10ff */
[----:B------:R-:W-:Y:S01]  /*0380*/  NOP ;  /* 0x0000000000007918 */ /* 0x000fe20000000000 */
[----:B-----5:R-:W-:-:S02]  /*0390*/  ISETP.NE.OR P0, PT, R0, RZ, !P0 ;  /* 0x000000ff0000720c */ /* 0x020fc40004705670 */
[----:B-1----:R-:W-:-:S04]  /*03a0*/  ISETP.NE.AND P3, PT, R2, 0x1, PT ;  /* 0x000000010200780c */ /* 0x002fc80003f65270 */
[----:B------:R-:W-:Y:S02]  /*03b0*/  P2R R0, PR, RZ, 0x8 ;  /* 0x00000008ff007803 */ /* 0x000fe40000000000 */
[----:B------:R-:W-:-:S05]  /*03c0*/  LOP3.LUT R0, R6, 0xfffffffc, RZ, 0xc0, !PT ;  /* 0xfffffffc06007812 */ /* 0x000fca00078ec0ff */
[----:B------:R-:W-:Y:S01]  /*03d0*/  VOTEU.ALL UP0, P0 ;  /* 0x00000000003f7886 */ /* 0x000fe20000000000 */
[----:B------:R-:W-:Y:S01]  /*03e0*/  IMAD.IADD R0, R5, 0x1, -R0 ;  /* 0x0000000105007824 */ /* 0x000fe200078e0a00 */
[----:B------:R-:W0:Y:S01]  /*03f0*/  @P3 LDC R17, c[0x0][0x10] ;  /* 0x00000400ff113b82 */ /* 0x000e220000000800 */
[----:B------:R-:W-:Y:S01]  /*0400*/  VOTEU.ALL UP1, P0 ;  /* 0x00000000003f7886 */ /* 0x000fe20000020000 */
[----:B--2---:R-:W-:Y:S01]  /*0410*/  @P3 IMAD.MOV.U32 R6, RZ, RZ, R3 ;  /* 0x000000ffff063224 */ /* 0x004fe200078e0003 */
[----:B------:R-:W-:Y:S01]  /*0420*/  @!UP0 UMOV UR6, 0x400 ;  /* 0x0000040000068882 */ /* 0x000fe20000000000 */
[----:B------:R-:W-:-:S04]  /*0430*/  @!UP0 UIADD3 UR4, -UR4, 0x100000, URZ ;  /* 0x0010000004048890 */ /* 0x000fc8000fffe13f */
[----:B------:R-:W-:Y:S02]  /*0440*/  @!UP0 USHF.L.U32 UR5, UR4, 0xb, URZ ;  /* 0x0000000b04058899 */ /* 0x000fe4000800063f */
[----:B------:R-:W-:Y:S01]  /*0450*/  @!UP0 USHF.L.U32 UR4, UR4, 0x1, URZ ;  /* 0x0000000104048899 */ /* 0x000fe2000800063f */
[----:B------:R-:W-:Y:S02]  /*0460*/  @P3 IMAD.MOV.U32 R7, RZ, RZ, RZ ;  /* 0x000000ffff073224 */ /* 0x000fe400078e00ff */
[----:B------:R-:W-:Y:S01]  /*0470*/  IMAD.MOV.U32 R5, RZ, RZ, RZ ;  /* 0x000000ffff057224 */ /* 0x000fe200078e00ff */
[----:B------:R-:W1:Y:S01]  /*0480*/  @!UP0 S2UR UR7, SR_CgaCtaId ;  /* 0x00000000000789c3 */ /* 0x000e620000008800 */
[----:B------:R-:W-:-:S07]  /*0490*/  @P3 IMAD.MOV.U32 R11, RZ, RZ, RZ ;  /* 0x000000ffff0b3224 */ /* 0x000fce00078e00ff */
[----:B------:R-:W2:Y:S01]  /*04a0*/  @!P3 LDC R9, c[0x0][0xc] ;  /* 0x00000300ff09bb82 */ /* 0x000ea20000000800 */
[----:B0-----:R-:W-:-:S04]  /*04b0*/  @P3 IMAD.WIDE.U32 R16, R4, R17, R6 ;  /* 0x0000001104103225 */ /* 0x001fc800078e0006 */
[----:B------:R-:W-:Y:S01]  /*04c0*/  @P3 IMAD.IADD R17, R17, 0x1, R11 ;  /* 0x0000000111113824 */ /* 0x000fe200078e020b */
[----:B-1----:R-:W-:Y:S01]  /*04d0*/  @!UP0 ULEA UR6, UR7, UR6, 0x18 ;  /* 0x0000000607068291 */ /* 0x002fe2000f8ec03f */
[----:B------:R-:W-:Y:S01]  /*04e0*/  VOTEU.ALL UP0, P0 ;  /* 0x00000000003f7886 */ /* 0x000fe20000000000 */
[----:B------:R-:W-:-:S04]  /*04f0*/  ISETP.NE.AND P0, PT, R0, 0x3, PT ;  /* 0x000000030000780c */ /* 0x000fc80003f05270 */
[----:B------:R-:W-:Y:S01]  /*0500*/  ISETP.EQ.OR P0, PT, R0, RZ, !P0 ;  /* 0x000000ff0000720c */ /* 0x000fe20004702670 */
[----:B--2---:R-:W-:-:S03]  /*0510*/  @!P3 IMAD.WIDE.U32 R6, R9, R3, R4 ;  /* 0x000000030906b225 */ /* 0x004fc600078e0004 */
[C---:B------:R-:W-:Y:S01]  /*0520*/  ISETP.EQ.AND P0, PT, R8.reuse, RZ, P0 ;  /* 0x000000ff0800720c */ /* 0x040fe20000702270 */
[----:B------:R-:W-:Y:S01]  /*0530*/  VIADD R8, R8, 0xffffffff ;  /* 0xffffffff08087836 */ /* 0x000fe20000000000 */
[----:B------:R-:W0:Y:S02]  /*0540*/  FENCE.VIEW.ASYNC.S ;  /* 0x00000000000073c6 */ /* 0x000e240000000000 */
[----:B0-----:R0:W3:Y:S01]  /*0550*/  @!UP0 SYNCS.EXCH.64 URZ, [UR6+0x60], UR4 ;  /* 0x00006004063f85b2 */ /* 0x0010e20008000100 */
[----:B------:R-:W-:Y:S01]  /*0560*/  @!P3 MOV R16, R6 ;  /* 0x000000060010b202 */ /* 0x000fe20000000f00 */
[----:B------:R-:W-:Y:S01]  /*0570*/  @!P3 IMAD.MOV.U32 R17, RZ, RZ, R7 ;  /* 0x000000ffff11b224 */ /* 0x000fe200078e0007 */
[----:B------:R-:W-:Y:S02]  /*0580*/  SEL R19, RZ, 0x1, !P0 ;  /* 0x00000001ff137807 */ /* 0x000fe40004000000 */
[----:B------:R-:W-:-:S04]  /*0590*/  ISETP.GE.U32.AND P1, PT, R8, 0x2, PT ;  /* 0x000000020800780c */ /* 0x000fc80003f26070 */
[----:B------:R-:W-:Y:S01]  /*05a0*/  SEL R19, R19, 0x2, P1 ;  /* 0x0000000213137807 */ /* 0x000fe20000800000 */
[----:B------:R0:W3:Y:S01]  /*05b0*/  @!UP1 SYNCS.EXCH.64 URZ, [UR6+0x68], UR4 ;  /* 0x00006804063f95b2 */ /* 0x0000e20008000100 */
[----:B------:R-:W-:Y:S01]  /*05c0*/  NOP ;  /* 0x0000000000007918 */ /* 0x000fe20000000000 */
[----:B---34-:R-:W-:Y:S06]  /*05d0*/  BAR.SYNC.DEFER_BLOCKING 0x0 ;  /* 0x0000000000007b1d */ /* 0x018fec0000010000 */
[----:B------:R-:W-:Y:S05]  /*05e0*/  @!P2 BRA `(.L_x_3) ;  /* 0x000000a40084a947 */ /* 0x000fea0003800000 */
[----:B------:R-:W-:-:S13]  /*05f0*/  ISETP.GT.U32.AND P0, PT, R8, 0x1, PT ;  /* 0x000000010800780c */ /* 0x000fda0003f04070 */
[----:B0-----:R-:W-:Y:S05]  /*0600*/  @P0 EXIT ;  /* 0x000000000000094d */ /* 0x001fea0003800000 */
[----:B------:R-:W-:Y:S01]  /*0610*/  ULDC.64 UR4, c[0x0][0x650] ;  /* 0x0001940000047ab9 */ /* 0x000fe20000000a00 */
[----:B------:R-:W-:Y:S01]  /*0620*/  PRMT R0, RZ, 0x7610, R0 ;  /* 0x00007610ff007816 */ /* 0x000fe20000000000 */
[----:B------:R-:W-:Y:S01]  /*0630*/  IMAD.MOV.U32 R152, RZ, RZ, -0x1 ;  /* 0xffffffffff987424 */ /* 0x000fe200078e00ff */
[----:B------:R-:W-:Y:S01]  /*0640*/  ISETP.GE.U32.AND P0, PT, R16, UR4, PT ;  /* 0x0000000410007c0c */ /* 0x000fe2000bf06070 */
[----:B------:R-:W-:Y:S02]  /*0650*/  IMAD.MOV.U32 R153, RZ, RZ, -0x1 ;  /* 0xffffffffff997424 */ /* 0x000fe400078e00ff */
[----:B------:R-:W-:Y:S01]  /*0660*/  IMAD.MOV.U32 R23, RZ, RZ, -0x1 ;  /* 0xffffffffff177424 */ /* 0x000fe200078e00ff */
[----:B------:R-:W-:-:S13]  /*0670*/  ISETP.GE.U32.AND.EX P0, PT, R17, UR5, PT, P0 ;  /* 0x0000000511007c0c */ /* 0x000fda000bf06100 */
[----:B------:R-:W-:Y:S05]  /*0680*/  @P0 BRA `(.L_x_4) ;  /* 0x0000000400540947 */ /* 0x000fea0003800000 */
[----:B------:R-:W0:Y:S01]  /*0690*/  LDC.64 R14, c[0x0][0x628] ;  /* 0x00018a00ff0e7b82 */ /* 0x000e220000000a00 */
[----:B------:R-:W-:Y:S02]  /*06a0*/  IMAD.MOV.U32 R6, RZ, RZ, R16 ;  /* 0x000000ffff067224 */ /* 0x000fe400078e0010 */
[----:B------:R-:W-:-:S05]  /*06b0*/  IMAD.MOV.U32 R7, RZ, RZ, R17 ;  /* 0x000000ffff077224 */ /* 0x000fca00078e0011 */
[----:B------:R-:W1:Y:S08]  /*06c0*/  LDC R0, c[0x0][0x630] ;  /* 0x00018c00ff007b82 */ /* 0x000e700000000800 */
[----:B------:R-:W2:Y:S01]  /*06d0*/  LDC.64 R20, c[0x0][0x620] ;  /* 0x00018800ff147b82 */ /* 0x000ea20000000a00 */
[----:B0-----:R-:W-:-:S04]  /*06e0*/  ISETP.NE.U32.AND P0, PT, R14, RZ, PT ;  /* 0x000000ff0e00720c */ /* 0x001fc80003f05070 */
[----:B------:R-:W-:-:S13]  /*06f0*/  ISETP.NE.AND.EX P0, PT, R15, RZ, PT, P0 ;  /* 0x000000ff0f00720c */ /* 0x000fda0003f05300 */
[----:B-12---:R-:W-:Y:S05]  /*0700*/  @!P0 BRA `(.L_x_5) ;  /* 0x0000000000288947 */ /* 0x006fea0003800000 */
[----:B------:R-:W0:Y:S02]  /*0710*/  LDC R11, c[0x0][0x634] ;  /* 0x00018d00ff0b7b82 */ /* 0x000e240000000800 */
[----:B0-----:R-:W-:-:S04]  /*0720*/  IADD3 R11, P0, R16, R11, RZ ;  /* 0x0000000b100b7210 */ /* 0x001fc80007f1e0ff */
[----:B------:R-:W-:-:S05]  /*0730*/  IADD3.X R13, RZ, R17, RZ, P0, !PT ;  /* 0x00000011ff0d7210 */ /* 0x000fca00007fe4ff */
[----:B------:R-:W-:-:S04]  /*0740*/  IMAD.WIDE.U32 R6, R13, R14, RZ ;  /* 0x0000000e0d067225 */ /* 0x000fc800078e00ff */
[----:B------:R-:W-:-:S04]  /*0750*/  IMAD.WIDE.U32 R8, P0, R11, R15, R6 ;  /* 0x0000000f0b087225 */ /* 0x000fc80007800006 */
[----:B------:R-:W-:-:S04]  /*0760*/  IMAD.WIDE.U32 R6, R11, R14, RZ ;  /* 0x0000000e0b067225 */ /* 0x000fc800078e00ff */
[----:B------:R-:W-:Y:S01]  /*0770*/  IMAD.X R11, RZ, RZ, RZ, P0 ;  /* 0x000000ffff0b7224 */ /* 0x000fe200000e06ff */
[----:B------:R-:W-:Y:S01]  /*0780*/  IADD3 RZ, P0, R7, R8, RZ ;  /* 0x0000000807ff7210 */ /* 0x000fe20007f1e0ff */
[----:B------:R-:W-:-:S04]  /*0790*/  IMAD.MOV.U32 R10, RZ, RZ, R9 ;  /* 0x000000ffff0a7224 */ /* 0x000fc800078e0009 */
[----:B------:R-:W-:-:S08]  /*07a0*/  IMAD.WIDE.U32.X R6, R13, R15, R10, P0 ;  /* 0x0000000f0d067225 */ /* 0x000fd000000e040a */
.L_x_5:
[-CC-:B------:R-:W-:Y:S01]  /*07b0*/  SHF.R.U64 R23, R6, R0.reuse, R7.reuse ;  /* 0x0000000006177219 */ /* 0x180fe20000001207 */
[----:B------:R-:W0:Y:S01]  /*07c0*/  LDC R10, c[0x0][0x618] ;  /* 0x00018600ff0a7b82 */ /* 0x000e220000000800 */
[----:B------:R-:W-:Y:S01]  /*07d0*/  SHF.R.U32.HI R5, RZ, R0, R7 ;  /* 0x00000000ff057219 */ /* 0x000fe20000011607 */
[----:B------:R-:W-:Y:S01]  /*07e0*/  ULDC UR4, c[0x0][0x150] ;  /* 0x0000540000047ab9 */ /* 0x000fe20000000800 */
[----:B------:R-:W-:Y:S02]  /*07f0*/  IADD3 R9, P0, RZ, -R23, RZ ;  /* 0x80000017ff097210 */ /* 0x000fe40007f1e0ff */
[----:B------:R-:W-:-:S03]  /*0800*/  I2FP.F32.U32 R0, R4 ;  /* 0x0000000400007245 */ /* 0x000fc60000201000 */
[----:B------:R-:W1:Y:S01]  /*0810*/  LDC.64 R28, c[0x0][0x640] ;  /* 0x00019000ff1c7b82 */ /* 0x000e620000000a00 */
[----:B------:R-:W-:Y:S02]  /*0820*/  IMAD.X R11, RZ, RZ, ~R5, P0 ;  /* 0x000000ffff0b7224 */ /* 0x000fe400000e0e05 */
[----:B------:R-:W-:Y:S01]  /*0830*/  FMUL R0, R0, UR4 ;  /* 0x0000000400007c20 */ /* 0x000fe20008400000 */
[----:B------:R-:W-:Y:S01]  /*0840*/  IMAD.WIDE.U32 R6, R9, R20, R16 ;  /* 0x0000001409067225 */ /* 0x000fe200078e0010 */
[----:B------:R-:W-:-:S03]  /*0850*/  ULDC UR4, c[0x0][0x154] ;  /* 0x0000550000047ab9 */ /* 0x000fc60000000800 */
[----:B------:R-:W-:Y:S01]  /*0860*/  IMAD R8, R11, R20, RZ ;  /* 0x000000140b087224 */ /* 0x000fe200078e02ff */
[----:B------:R-:W2:Y:S01]  /*0870*/  LDC R5, c[0x0][0x144] ;  /* 0x00005100ff057b82 */ /* 0x000ea20000000800 */
[----:B------:R-:W3:Y:S02]  /*0880*/  F2I.U32.TRUNC.NTZ R0, R0 ;  /* 0x0000000000007305 */ /* 0x000ee4000020f000 */
[----:B------:R-:W-:-:S04]  /*0890*/  IMAD R9, R9, R21, R8 ;  /* 0x0000001509097224 */ /* 0x000fc800078e0208 */
[----:B------:R-:W-:Y:S01]  /*08a0*/  IMAD.IADD R7, R7, 0x1, R9 ;  /* 0x0000000107077824 */ /* 0x000fe200078e0209 */
[----:B------:R-:W4:Y:S01]  /*08b0*/  LDC R12, c[0x0][0x608] ;  /* 0x00018200ff0c7b82 */ /* 0x000f220000000800 */
[----:B------:R-:W-:-:S03]  /*08c0*/  IMAD.MOV.U32 R9, RZ, RZ, -0x1 ;  /* 0xffffffffff097424 */ /* 0x000fc600078e00ff */
[-CC-:B0-----:R-:W-:Y:S02]  /*08d0*/  SHF.R.U64 R20, R6, R10.reuse, R7.reuse ;  /* 0x0000000a06147219 */ /* 0x181fe40000001207 */
[----:B------:R-:W-:Y:S02]  /*08e0*/  I2FP.F32.U32 R6, R3 ;  /* 0x0000000300067245 */ /* 0x000fe40000201000 */
[----:B------:R-:W0:Y:S01]  /*08f0*/  LDC R26, c[0x0][0x658] ;  /* 0x00019600ff1a7b82 */ /* 0x000e220000000800 */
[----:B-1----:R-:W-:Y:S01]  /*0900*/  ISETP.NE.U32.AND P0, PT, R28, RZ, PT ;  /* 0x000000ff1c00720c */ /* 0x002fe20003f05070 */
[----:B---3--:R-:W-:Y:S01]  /*0910*/  IMAD.MOV R8, RZ, RZ, -R0 ;  /* 0x000000ffff087224 */ /* 0x008fe200078e0a00 */
[----:B------:R-:W-:Y:S01]  /*0920*/  SHF.R.U32.HI R7, RZ, R10, R7 ;  /* 0x0000000aff077219 */ /* 0x000fe20000011607 */
[----:B------:R-:W-:Y:S01]  /*0930*/  FMUL R6, R6, UR4 ;  /* 0x0000000406067c20 */ /* 0x000fe20008400000 */
[----:B------:R-:W-:-:S03]  /*0940*/  ISETP.NE.AND.EX P0, PT, R29, RZ, PT, P0 ;  /* 0x000000ff1d00720c */ /* 0x000fc60003f05300 */
[----:B------:R-:W1:Y:S01]  /*0950*/  LDC R14, c[0x0][0x148] ;  /* 0x00005200ff0e7b82 */ /* 0x000e620000000800 */
[----:B--2---:R-:W-:-:S07]  /*0960*/  IMAD R0, R5, R8, R4 ;  /* 0x0000000805007224 */ /* 0x004fce00078e0204 */
[----:B------:R-:W2:Y:S01]  /*0970*/  LDC R24, c[0x0][0x600] ;  /* 0x00018000ff187b82 */ /* 0x000ea20000000800 */
[-CC-:B----4-:R-:W-:Y:S02]  /*0980*/  SHF.R.U64 R30, R20, R12.reuse, R7.reuse ;  /* 0x0000000c141e7219 */ /* 0x190fe40000001207 */
[----:B------:R-:W-:Y:S02]  /*0990*/  SHF.R.U32.HI R5, RZ, R12, R7 ;  /* 0x0000000cff057219 */ /* 0x000fe40000011607 */
[----:B------:R3:W4:Y:S01]  /*09a0*/  F2I.U32.TRUNC.NTZ R12, R6 ;  /* 0x00000006000c7305 */ /* 0x000722000020f000 */
[----:B------:R-:W-:Y:S02]  /*09b0*/  MOV R7, 0x1 ;  /* 0x0000000100077802 */ /* 0x000fe40000000f00 */
[----:B------:R-:W1:Y:S01]  /*09c0*/  LDC R15, c[0x0][0x648] ;  /* 0x00019200ff0f7b82 */ /* 0x000e620000000800 */
[-C--:B0-----:R-:W-:Y:S02]  /*09d0*/  SHF.L.U32 R4, R9, R26.reuse, RZ ;  /* 0x0000001a09047219 */ /* 0x081fe400000006ff */
[----:B------:R-:W-:-:S02]  /*09e0*/  SHF.R.U64 R32, R30, R26, R5 ;  /* 0x0000001a1e207219 */ /* 0x000fc40000001205 */
[----:B------:R-:W-:Y:S02]  /*09f0*/  LOP3.LUT R11, RZ, R4, RZ, 0x33, !PT ;  /* 0x00000004ff0b7212 */ /* 0x000fe400078e33ff */
[-C--:B------:R-:W-:Y:S01]  /*0a00*/  SHF.R.U32.HI R5, RZ, R26.reuse, R5 ;  /* 0x0000001aff057219 */ /* 0x080fe20000011605 */
[----:B------:R-:W0:Y:S01]  /*0a10*/  LDC R21, c[0x0][0x638] ;  /* 0x00018e00ff157b82 */ /* 0x000e220000000800 */
[----:B------:R-:W-:Y:S01]  /*0a20*/  SHF.L.U32 R10, R7, R26, RZ ;  /* 0x0000001a070a7219 */ /* 0x000fe200000006ff */
[----:B------:R-:W-:-:S06]  /*0a30*/  IMAD.MOV.U32 R4, RZ, RZ, R32 ;  /* 0x000000ffff047224 */ /* 0x000fcc00078e0020 */
[----:B------:R-:W0:Y:S01]  /*0a40*/  LDC R152, c[0x0][0x610] ;  /* 0x00018400ff987b82 */ /* 0x000e220000000800 */
[----:B---34-:R-:W-:Y:S05]  /*0a50*/  @!P0 BRA `(.L_x_6) ;  /* 0x0000000000288947 */ /* 0x018fea0003800000 */
[----:B------:R-:W3:Y:S02]  /*0a60*/  LDC R9, c[0x0][0x64c] ;  /* 0x00019300ff097b82 */ /* 0x000ee40000000800 */
[----:B---3--:R-:W-:-:S05]  /*0a70*/  IADD3 R9, P0, R32, R9, RZ ;  /* 0x0000000920097210 */ /* 0x008fca0007f1e0ff */
[----:B------:R-:W-:-:S04]  /*0a80*/  IMAD.X R13, RZ, RZ, R5, P0 ;  /* 0x000000ffff0d7224 */ /* 0x000fc800000e0605 */
[----:B------:R-:W-:-:S04]  /*0a90*/  IMAD.WIDE.U32 R4, R13, R28, RZ ;  /* 0x0000001c0d047225 */ /* 0x000fc800078e00ff */
[----:B------:R-:W-:-:S04]  /*0aa0*/  IMAD.WIDE.U32 R6, P0, R9, R29, R4 ;  /* 0x0000001d09067225 */ /* 0x000fc80007800004 */
[----:B------:R-:W-:-:S04]  /*0ab0*/  IMAD.WIDE.U32 R4, R9, R28, RZ ;  /* 0x0000001c09047225 */ /* 0x000fc800078e00ff */
[----:B------:R-:W-:Y:S01]  /*0ac0*/  IMAD.X R9, RZ, RZ, RZ, P0 ;  /* 0x000000ffff097224 */ /* 0x000fe200000e06ff */
[----:B------:R-:W-:Y:S01]  /*0ad0*/  IADD3 RZ, P0, R5, R6, RZ ;  /* 0x0000000605ff7210 */ /* 0x000fe20007f1e0ff */
[----:B------:R-:W-:-:S04]  /*0ae0*/  IMAD.MOV.U32 R8, RZ, RZ, R7 ;  /* 0x000000ffff087224 */ /* 0x000fc800078e0007 */
[----:B------:R-:W-:-:S08]  /*0af0*/  IMAD.WIDE.U32.X R4, R13, R29, R8, P0 ;  /* 0x0000001d0d047225 */ /* 0x000fd000000e0408 */
.L_x_6:
[----:B-1----:R-:W-:Y:S01]  /*0b00*/  SHF.R.U64 R4, R4, R15, R5 ;  /* 0x0000000f04047219 */ /* 0x002fe20000001205 */
[----:B--2---:R-:W-:Y:S01]  /*0b10*/  VIADD R5, R24, 0xffffffff ;  /* 0xffffffff18057836 */ /* 0x004fe20000000000 */
[----:B------:R-:W-:Y:S01]  /*0b20*/  LOP3.LUT R11, R30, R11, RZ, 0xc0, !PT ;  /* 0x0000000b1e0b7212 */ /* 0x000fe200078ec0ff */
[----:B------:R-:W-:Y:S01]  /*0b30*/  IMAD.MOV R12, RZ, RZ, -R12 ;  /* 0x000000ffff0c7224 */ /* 0x000fe200078e0a0c */
[----:B------:R-:W-:Y:S02]  /*0b40*/  IADD3 R6, -R4, RZ, RZ ;  /* 0x000000ff04067210 */ /* 0x000fe40007ffe1ff */
[----:B------:R-:W-:Y:S01]  /*0b50*/  LOP3.LUT R5, R20, R5, RZ, 0xc0, !PT ;  /* 0x0000000514057212 */ /* 0x000fe200078ec0ff */
[----:B------:R-:W-:Y:S02]  /*0b60*/  @P3 IMAD R0, R14, R12, R3 ;  /* 0x0000000c0e003224 */ /* 0x000fe400078e0203 */
[----:B------:R-:W-:Y:S02]  /*0b70*/  IMAD R11, R10, R4, R11 ;  /* 0x000000040a0b7224 */ /* 0x000fe400078e020b */
[----:B0-----:R-:W-:-:S02]  /*0b80*/  IMAD R3, R6, R21, R32 ;  /* 0x0000001506037224 */ /* 0x001fc400078e0220 */
[----:B------:R-:W-:Y:S02]  /*0b90*/  IMAD R152, R11, R152, R0 ;  /* 0x000000980b987224 */ /* 0x000fe400078e0200 */
[----:B------:R-:W-:Y:S02]  /*0ba0*/  IMAD R3, R3, R24, R5 ;  /* 0x0000001803037224 */ /* 0x000fe400078e0205 */
[----:B------:R-:W-:-:S03]  /*0bb0*/  IMAD.MOV.U32 R0, RZ, RZ, 0x1 ;  /* 0x00000001ff007424 */ /* 0x000fc600078e00ff */
[----:B------:R-:W-:Y:S02]  /*0bc0*/  SEL R153, R3, R152, !P3 ;  /* 0x0000009803997207 */ /* 0x000fe40005800000 */
[----:B------:R-:W-:-:S07]  /*0bd0*/  SEL R152, R152, R3, !P3 ;  /* 0x0000000398987207 */ /* 0x000fce0005800000 */
.L_x_4:
[----:B------:R-:W-:-:S08]  /*0be0*/  NOP ;  /* 0x0000000000007918 */ /* 0x000fd00000000000 */
[----:B------:R-:W0:Y:S02]  /*0bf0*/  USETMAXREG.TRY_ALLOC.CTAPOOL UP0, 0xe8 ;  /* 0x000000e8000079c8 */ /* 0x000e240008000600 */
[----:B0-----:R-:W-:-:S13]  /*0c00*/  PLOP3.LUT P0, PT, PT, PT, UP0, 0x80, 0x0 ;  /* 0x000000000000781c */ /* 0x001fda0003f0f008 */
[----:B------:R-:W-:Y:S05]  /*0c10*/  @!P0 BRA `(.L_x_4) ;  /* 0xfffffffc00f08947 */ /* 0x000fea000383ffff */
[----:B------:R-:W-:Y:S01]  /*0c20*/  ULDC.64 UR4, c[0x0][0x598] ;  /* 0x0001660000047ab9 */ /* 0x000fe20000000a00 */
[----:B------:R-:W-:Y:S01]  /*0c30*/  ULDC.64 UR36, c[0x0][0x208] ;  /* 0x0000820000247ab9 */ /* 0x000fe20000000a00 */
[----:B------:R-:W-:-:S04]  /*0c40*/  ISETP.NE.U32.AND P0, PT, RZ, UR4, PT ;  /* 0x00000004ff007c0c */ /* 0x000fc8000bf05070 */
[----:B------:R-:W-:-:S13]  /*0c50*/  ISETP.NE.AND.EX P0, PT, RZ, UR5, PT, P0 ;  /* 0x00000005ff007c0c */ /* 0x000fda000bf05300 */
[----:B------:R-:W-:Y:S05]  /*0c60*/  @!P0 BRA `(.L_x_7) ;  /* 0x00000000001c8947 */ /* 0x000fea0003800000 */
[----:B------:R-:W0:Y:S02]  /*0c70*/  LDC.64 R4, c[0x0][0x598] ;  /* 0x00016600ff047b82 */ /* 0x000e240000000a00 */
[----:B0-----:R-:W2:Y:S02]  /*0c80*/  LDG.E.64 R4, desc[UR36][R4.64] ;  /* 0x0000002404047981 */ /* 0x001ea4000c1e1b00 */
[----:B--2---:R-:W-:-:S04]  /*0c90*/  ISETP.NE.U32.AND P0, PT, R4, RZ, PT ;  /* 0x000000ff0400720c */ /* 0x004fc80003f05070 */
[----:B------:R-:W-:-:S13]  /*0ca0*/  ISETP.NE.AND.EX P0, PT, R5, RZ, PT, P0 ;  /* 0x000000ff0500720c */ /* 0x000fda0003f05300 */
[----:B------:R-:W-:Y:S05]  /*0cb0*/  @!P0 BRA `(.L_x_7) ;  /* 0x0000000000088947 */ /* 0x000fea0003800000 */
[----:B------:R0:W5:Y:S01]  /*0cc0*/  LD.E R154, desc[UR36][R4.64] ;  /* 0x00000024049a7980 */ /* 0x000162000c101900 */
[----:B------:R-:W-:Y:S05]  /*0cd0*/  BRA `(.L_x_8) ;  /* 0x0000000000247947 */ /* 0x000fea0003800000 */
.L_x_7:
[----:B------:R-:W-:Y:S02]  /*0ce0*/  ULDC.64 UR4, c[0x0][0x588] ;  /* 0x0001620000047ab9 */ /* 0x000fe40000000a00 */
[----:B------:R-:W-:-:S04]  /*0cf0*/  ISETP.NE.U32.AND P0, PT, RZ, UR4, PT ;  /* 0x00000004ff007c0c */ /* 0x000fc8000bf05070 */
[----:B------:R-:W-:-:S13]  /*0d00*/  ISETP.NE.AND.EX P0, PT, RZ, UR5, PT, P0 ;  /* 0x00000005ff007c0c */ /* 0x000fda000bf05300 */
[----:B------:R-:W-:Y:S05]  /*0d10*/  @!P0 BRA `(.L_x_9) ;  /* 0x00000000000c8947 */ /* 0x000fea0003800000 */
[----:B------:R-:W0:Y:S02]  /*0d20*/  LDC.64 R154, c[0x0][0x588] ;  /* 0x00016200ff9a7b82 */ /* 0x000e240000000a00 */
[----:B0-----:R1:W5:Y:S01]  /*0d30*/  LDG.E R154, desc[UR36][R154.64] ;  /* 0x000000249a9a7981 */ /* 0x001362000c1e1900 */
[----:B------:R-:W-:Y:S05]  /*0d40*/  BRA `(.L_x_8) ;  /* 0x0000000000087947 */ /* 0x000fea0003800000 */
.L_x_9:
[----:B------:R-:W-:Y:S02]  /*0d50*/  ULDC UR4, c[0x0][0x580] ;  /* 0x0001600000047ab9 */ /* 0x000fe40000000800 */
[----:B------:R-:W-:-:S07]  /*0d60*/  IMAD.U32 R154, RZ, RZ, UR4 ;  /* 0x00000004ff9a7e24 */ /* 0x000fce000f8e00ff */
.L_x_8:
[----:B------:R-:W-:Y:S02]  /*0d70*/  ULDC.64 UR4, c[0x0][0x5a0] ;  /* 0x0001680000047ab9 */ /* 0x000fe40000000a00 */
[----:B------:R-:W-:-:S04]  /*0d80*/  ISETP.NE.U32.AND P0, PT, RZ, UR4, PT ;  /* 0x00000004ff007c0c */ /* 0x000fc8000bf05070 */
[----:B------:R-:W-:-:S13]  /*0d90*/  ISETP.NE.AND.EX P0, PT, RZ, UR5, PT, P0 ;  /* 0x00000005ff007c0c */ /* 0x000fda000bf05300 */
[----:B------:R-:W-:Y:S05]  /*0da0*/  @!P0 BRA `(.L_x_10) ;  /* 0x00000000001c8947 */ /* 0x000fea0003800000 */
[----:B0-----:R-:W0:Y:S02]  /*0db0*/  LDC.64 R4, c[0x0][0x5a0] ;  /* 0x00016800ff047b82 */ /* 0x001e240000000a00 */
[----:B0-----:R-:W2:Y:S02]  /*0dc0*/  LDG.E.64 R4, desc[UR36][R4.64] ;  /* 0x0000002404047981 */ /* 0x001ea4000c1e1b00 */
[----:B--2---:R-:W-:-:S04]  /*0dd0*/  ISETP.NE.U32.AND P0, PT, R4, RZ, PT ;  /* 0x000000ff0400720c */ /* 0x004fc80003f05070 */
[----:B------:R-:W-:-:S13]  /*0de0*/  ISETP.NE.AND.EX P0, PT, R5, RZ, PT, P0 ;  /* 0x000000ff0500720c */ /* 0x000fda0003f05300 */
[----:B------:R-:W-:Y:S05]  /*0df0*/  @!P0 BRA `(.L_x_10) ;  /* 0x0000000000088947 */ /* 0x000fea0003800000 */
[----:B-1----:R0:W5:Y:S01]  /*0e00*/  LD.E R155, desc[UR36][R4.64] ;  /* 0x00000024049b7980 */ /* 0x002162000c101900 */
[----:B------:R-:W-:Y:S05]  /*0e10*/  BRA `(.L_x_11) ;  /* 0x0000000000247947 */ /* 0x000fea0003800000 */
.L_x_10:
[----:B------:R-:W-:Y:S02]  /*0e20*/  ULDC.64 UR4, c[0x0][0x590] ;  /* 0x0001640000047ab9 */ /* 0x000fe40000000a00 */
[----:B------:R-:W-:-:S04]  /*0e30*/  ISETP.NE.U32.AND P0, PT, RZ, UR4, PT ;  /* 0x00000004ff007c0c */ /* 0x000fc8000bf05070 */
[----:B------:R-:W-:-:S13]  /*0e40*/  ISETP.NE.AND.EX P0, PT, RZ, UR5, PT, P0 ;  /* 0x00000005ff007c0c */ /* 0x000fda000bf05300 */
[----:B------:R-:W-:Y:S05]  /*0e50*/  @!P0 BRA `(.L_x_12) ;  /* 0x00000000000c8947 */ /* 0x000fea0003800000 */
[----:B0-----:R-:W1:Y:S02]  /*0e60*/  LDC.64 R4, c[0x0][0x590] ;  /* 0x00016400ff047b82 */ /* 0x001e640000000a00 */
[----:B-1----:R1:W5:Y:S01]  /*0e70*/  LDG.E R155, desc[UR36][R4.64] ;  /* 0x00000024049b7981 */ /* 0x002362000c1e1900 */
[----:B------:R-:W-:Y:S05]  /*0e80*/  BRA `(.L_x_11) ;  /* 0x0000000000087947 */ /* 0x000fea0003800000 */
.L_x_12:
[----:B------:R-:W-:Y:S02]  /*0e90*/  ULDC UR4, c[0x0][0x584] ;  /* 0x0001610000047ab9 */ /* 0x000fe40000000800 */
[----:B-1----:R-:W-:-:S07]  /*0ea0*/  IMAD.U32 R155, RZ, RZ, UR4 ;  /* 0x00000004ff9b7e24 */ /* 0x002fce000f8e00ff */
.L_x_11:
[----:B------:R-:W-:-:S13]  /*0eb0*/  LOP3.LUT P0, RZ, R0, 0xff, RZ, 0xc0, !PT ;  /* 0x000000ff00ff7812 */ /* 0x000fda000780c0ff */
[----:B------:R-:W-:Y:S05]  /*0ec0*/  @!P0 EXIT ;  /* 0x000000000000894d */ /* 0x000fea0003800000 */
[----:B------:R-:W-:Y:S01]  /*0ed0*/  ULDC UR4, c[0x0][0x28c] ;  /* 0x0000a30000047ab9 */ /* 0x000fe20000000800 */
[----:B------:R-:W-:Y:S01]  /*0ee0*/  LOP3.LUT R164, R19, 0x1, RZ, 0xfc, !PT ;  /* 0x0000000113a47812 */ /* 0x000fe200078efcff */
[----:B------:R-:W-:Y:S01]  /*0ef0*/  UIADD3 UR4, UR4, 0x3f, URZ ;  /* 0x0000003f04047890 */ /* 0x000fe2000fffe03f */
[----:B------:R-:W-:Y:S01]  /*0f00*/  UMOV UR38, URZ ;  /* 0x0000003f00267c82 */ /* 0x000fe20008000000 */
[----:B------:R-:W-:Y:S02]  /*0f10*/  UMOV UR39, URZ ;  /* 0x0000003f00277c82 */ /* 0x000fe40008000000 */
[----:B------:R-:W-:-:S04]  /*0f20*/  USHF.R.S32.HI UR5, URZ, 0x1f, UR4 ;  /* 0x0000001f3f057899 */ /* 0x000fc80008011404 */
[----:B------:R-:W-:-:S04]  /*0f30*/  ULEA.HI UR5, UR5, UR4, URZ, 0x6 ;  /* 0x0000000405057291 */ /* 0x000fc8000f8f303f */
[----:B------:R-:W-:-:S12]  /*0f40*/  USHF.R.S32.HI UR40, URZ, 0x6, UR5 ;  /* 0x000000063f287899 */ /* 0x000fd80008011405 */
.L_x_284:
[----:B------:R-:W-:Y:S01]  /*0f50*/  LOP3.LUT R0, R18, 0x80, RZ, 0xc0, !PT ;  /* 0x0000008012007812 */ /* 0x000fe200078ec0ff */
[----:B--2---:R-:W2:Y:S01]  /*0f60*/  S2UR UR7, SR_CgaCtaId ;  /* 0x00000000000779c3 */ /* 0x004ea20000008800 */
[----:B------:R-:W-:Y:S02]  /*0f70*/  UMOV UR6, 0x400 ;  /* 0x0000040000067882 */ /* 0x000fe40000000000 */
[----:B------:R-:W-:-:S06]  /*0f80*/  SHF.R.U32.HI R0, RZ, 0x7, R0 ;  /* 0x00000007ff007819 */ /* 0x000fcc0000011600 */
[----:B---3--:R-:W3:Y:S01]  /*0f90*/  SHFL.IDX PT, R0, R0, RZ, 0x1f ;  /* 0x00001fff00007589 */ /* 0x008ee200000e0000 */
[----:B--2---:R-:W-:Y:S01]  /*0fa0*/  ULEA UR42, UR7, UR6, 0x18 ;  /* 0x00000006072a7291 */ /* 0x004fe2000f8ec03f */
[----:B---3--:R-:W-:-:S13]  /*0fb0*/  R2UR UR4, R0 ;  /* 0x00000000000472ca */ /* 0x008fda00000e0000 */
[----:B------:R-:W-:-:S04]  /*0fc0*/  ULEA.HI UR5, UR4, UR4, URZ, 0x1 ;  /* 0x0000000404057291 */ /* 0x000fc8000f8f083f */
[----:B------:R-:W-:-:S04]  /*0fd0*/  ULOP3.LUT UR5, UR5, 0x7fffe, URZ, 0xc0, !UPT ;  /* 0x0007fffe05057892 */ /* 0x000fc8000f8ec03f */
[----:B------:R-:W-:-:S03]  /*0fe0*/  UIADD3 UR5, UR4, -UR5, URZ ;  /* 0x8000000504057290 */ /* 0x000fc6000fffe03f */
[----:B------:R-:W-:Y:S01]  /*0ff0*/  ULDC UR4, c[0x0][0x28c] ;  /* 0x0000a30000047ab9 */ /* 0x000fe20000000800 */
[----:B------:R-:W-:Y:S01]  /*1000*/  ULEA UR5, UR5, UR42, 0xd ;  /* 0x0000002a05057291 */ /* 0x000fe2000f8e683f */
[----:B------:R-:W-:-:S03]  /*1010*/  ISETP.LT.AND P0, PT, RZ, UR4, PT ;  /* 0x00000004ff007c0c */ /* 0x000fc6000bf01270 */
[----:B------:R-:W-:-:S04]  /*1020*/  UIADD3 UR5, UR5, 0x100, URZ ;  /* 0x0000010005057890 */ /* 0x000fc8000fffe03f */
[----:B------:R-:W-:-:S04]  /*1030*/  USHF.R.U32.HI UR5, URZ, 0x4, UR5 ;  /* 0x000000043f057899 */ /* 0x000fc80008011605 */
[----:B------:R-:W-:Y:S02]  /*1040*/  ULOP3.LUT UR41, UR5, 0x3fff, URZ, 0xc0, !UPT ;  /* 0x00003fff05297892 */ /* 0x000fe4000f8ec03f */
[----:B-1--45:R-:W-:Y:S10]  /*1050*/  @P0 BRA `(.L_x_13) ;  /* 0x0000000000400947 */ /* 0x032ff40003800000 */
[----:B------:R-:W-:Y:S01]  /*1060*/  MOV R0, 0x0 ;  /* 0x0000000000007802 */ /* 0x000fe20000000f00 */
[----:B------:R-:W-:Y:S01]  /*1070*/  ULDC.64 UR4, c[0x4][0x68] ;  /* 0x01001a0000047ab9 */ /* 0x000fe20000000a00 */
[----:B------:R-:W-:Y:S01]  /*1080*/  ULDC.64 UR6, c[0x4][0x8] ;  /* 0x0100020000067ab9 */ /* 0x000fe20000000a00 */
[----:B01----:R-:W-:Y:S01]  /*1090*/  IMAD.U32 R4, RZ, RZ, UR4 ;  /* 0x00000004ff047e24 */ /* 0x003fe2000f8e00ff */
[----:B------:R0:W1:Y:S01]  /*10a0*/  LDC.64 R14, c[0x4][R0] ;  /* 0x01000000000e7b82 */ /* 0x0000620000000a00 */
[----:B------:R-:W-:Y:S01]  /*10b0*/  IMAD.U32 R5, RZ, RZ, UR5 ;  /* 0x00000005ff057e24 */ /* 0x000fe2000f8e00ff */
[----:B------:R-:W-:Y:S01]  /*10c0*/  ULDC.64 UR4, c[0x4][0x70] ;  /* 0x01001c0000047ab9 */ /* 0x000fe20000000a00 */
[----:B------:R-:W-:Y:S01]  /*10d0*/  IMAD.U32 R10, RZ, RZ, UR6 ;  /* 0x00000006ff0a7e24 */ /* 0x000fe2000f8e00ff */
[----:B------:R-:W-:Y:S01]  /*10e0*/  MOV R7, UR5 ;  /* 0x0000000500077c02 */ /* 0x000fe20008000f00 */
[----:B------:R-:W-:Y:S02]  /*10f0*/  IMAD.U32 R6, RZ, RZ, UR4 ;  /* 0x00000004ff067e24 */ /* 0x000fe4000f8e00ff */
[----:B------:R-:W-:-:S02]  /*1100*/  IMAD.U32 R11, RZ, RZ, UR7 ;  /* 0x00000007ff0b7e24 */ /* 0x000fc4000f8e00ff */
[----:B------:R-:W-:Y:S02]  /*1110*/  IMAD.MOV.U32 R8, RZ, RZ, 0x1e1 ;  /* 0x000001e1ff087424 */ /* 0x000fe400078e00ff */
[----:B------:R-:W-:Y:S02]  /*1120*/  IMAD.MOV.U32 R12, RZ, RZ, 0x1 ;  /* 0x00000001ff0c7424 */ /* 0x000fe400078e00ff */
[----:B0-----:R-:W-:-:S07]  /*1130*/  IMAD.MOV.U32 R13, RZ, RZ, RZ ;  /* 0x000000ffff0d7224 */ /* 0x001fce00078e00ff */
[----:B------:R-:W-:-:S07]  /*1140*/  LEPC R20, `(.L_x_13) ;  /* 0x000000001014794e */ /* 0x000fce0000000000 */
[----:B-1---5:R-:W-:Y:S05]  /*1150*/  CALL.ABS.NOINC R14 ;  /* 0x000000000e007343 */ /* 0x022fea0003c00000 */
.L_x_13:
[----:B------:R-:W-:-:S13]  /*1160*/  ISETP.NE.AND P0, PT, R164, 0x3, PT ;  /* 0x00000003a400780c */ /* 0x000fda0003f05270 */
[----:B------:R-:W-:Y:S05]  /*1170*/  @!P0 BRA `(.L_x_14) ;  /* 0x0000000000048947 */ /* 0x000fea0003800000 */
[----:B------:R-:W-:Y:S01]  /*1180*/  BPT.TRAP 0x1 ;  /* 0x000000040000795c */ /* 0x000fe20000300000 */
.L_x_14:
[----:B------:R-:W-:Y:S01]  /*1190*/  IMAD.U32 R3, RZ, RZ, UR39 ;  /* 0x00000027ff037e24 */ /* 0x000fe2000f8e00ff */
[----:B------:R-:W-:-:S04]  /*11a0*/  MOV R0, UR38 ;  /* 0x0000002600007c02 */ /* 0x000fc80008000f00 */
[----:B------:R-:W-:Y:S02]  /*11b0*/  LEA R3, R3, UR42, 0x3 ;  /* 0x0000002a03037c11 */ /* 0x000fe4000f8e18ff */
[----:B------:R-:W-:-:S04]  /*11c0*/  SHF.L.U32 R0, R0, 0x1f, RZ ;  /* 0x0000001f00007819 */ /* 0x000fc800000006ff */
[----:B------:R2:W3:Y:S01]  /*11d0*/  SYNCS.PHASECHK.TRANS64.TRYWAIT P1, [R3+URZ], R0 ;  /* 0x00000000030075a7 */ /* 0x0004e2000802017f */
[----:B------:R-:W-:Y:S05]  /*11e0*/  @!P0 BRA `(.L_x_15) ;  /* 0x0000000000048947 */ /* 0x000fea0003800000 */
[----:B------:R-:W-:Y:S01]  /*11f0*/  BPT.TRAP 0x1 ;  /* 0x000000040000795c */ /* 0x000fe20000300000 */
.L_x_15:
[----:B---3--:R-:W-:Y:S05]  /*1200*/  @P1 BRA `(.L_x_16) ;  /* 0x0000000000081947 */ /* 0x008fea0003800000 */
[----:B------:R-:W3:Y:S02]  /*1210*/  SYNCS.PHASECHK.TRANS64.TRYWAIT P1, [R3+URZ], R0 ;  /* 0x00000000030075a7 */ /* 0x000ee4000802017f */
[----:B---3--:R-:W-:Y:S05]  /*1220*/  @!P1 BRA `(.L_x_17) ;  /* 0x000000b000249947 */ /* 0x008fea0003800000 */
.L_x_16:
[----:B------:R-:W-:-:S04]  /*1230*/  UISETP.LT.AND UP0, UPT, UR40, 0x1, UPT ;  /* 0x000000012800788c */ /* 0x000fc8000bf01270 */
[----:B------:R-:W-:-:S04]  /*1240*/  USEL UR4, UR40, 0x1, UP0 ;  /* 0x0000000128047887 */ /* 0x000fc80008000000 */
[----:B------:R-:W-:-:S06]  /*1250*/  UIADD3 UR4, UR40, -UR4, URZ ;  /* 0x8000000428047290 */ /* 0x000fcc000fffe03f */
[----:B--23--:R-:W-:Y:S01]  /*1260*/  IMAD.U32 R0, RZ, RZ, UR4 ;  /* 0x00000004ff007e24 */ /* 0x00cfe2000f8e00ff */
[----:B------:R-:W-:Y:S05]  /*1270*/  WARPSYNC.ALL ;  /* 0x0000000000007948 */ /* 0x000fea0003800000 */
[----:B------:R-:W-:Y:S01]  /*1280*/  ISETP.GE.AND P1, PT, R0, 0x1, PT ;  /* 0x000000010000780c */ /* 0x000fe20003f26270 */
[----:B------:R-:W-:Y:S01]  /*1290*/  UIADD3 UR4, UR42, 0x28100, URZ ;  /* 0x000281002a047890 */ /* 0x000fe2000fffe03f */
[----:B------:R-:W-:Y:S01]  /*12a0*/  WARPGROUP.ARRIVE ;  /* 0x00000000000079c5 */ /* 0x000fe20000000000 */
[----:B------:R-:W-:Y:S01]  /*12b0*/  UMOV UR9, 0x40000040 ;  /* 0x4000004000097882 */ /* 0x000fe20000000000 */
[----:B------:R-:W-:Y:S01]  /*12c0*/  UMOV UR11, 0x40000040 ;  /* 0x40000040000b7882 */ /* 0x000fe20000000000 */
[----:B------:R-:W-:-:S04]  /*12d0*/  USHF.R.U32.HI UR4, URZ, 0x4, UR4 ;  /* 0x000000043f047899 */ /* 0x000fc80008011604 */
[----:B------:R-:W-:Y:S02]  /*12e0*/  ULOP3.LUT UR5, UR4, 0x3fff, URZ, 0xc0, !UPT ;  /* 0x00003fff04057892 */ /* 0x000fe4000f8ec03f */
[----:B------:R-:W-:Y:S02]  /*12f0*/  ULOP3.LUT UR4, UR41, 0x10000, URZ, 0xfc, !UPT ;  /* 0x0001000029047892 */ /* 0x000fe4000f8efc3f */
[----:B------:R-:W-:Y:S02]  /*1300*/  ULOP3.LUT UR5, UR5, 0x10000, URZ, 0xfc, !UPT ;  /* 0x0001000005057892 */ /* 0x000fe4000f8efc3f */
[----:B------:R-:W-:Y:S02]  /*1310*/  ULEA UR6, UR39, UR4, 0xb ;  /* 0x0000000427067291 */ /* 0x000fe4000f8e583f */
[----:B------:R-:W-:-:S05]  /*1320*/  ULEA UR7, UR39, UR5, 0xa ;  /* 0x0000000527077291 */ /* 0x000fca000f8e503f */
[----:B------:R-:W-:Y:S02]  /*1330*/  UMOV UR8, UR6 ;  /* 0x0000000600087c82 */ /* 0x000fe40008000000 */
[----:B------:R-:W-:Y:S02]  /*1340*/  UMOV UR10, UR7 ;  /* 0x00000007000a7c82 */ /* 0x000fe40008000000 */
[----:B------:R-:W-:Y:S01]  /*1350*/  HGMMA.64x128x16.F32 R88, gdesc[UR8], RZ, !UPT, gsb0 ;  /* 0x01e00000085879f0 */ /* 0x000fe2000c0008ff */
[----:B------:R-:W-:Y:S01]  /*1360*/  UIADD3 UR8, UR6, 0x400, URZ ;  /* 0x0000040006087890 */ /* 0x000fe2000fffe03f */
[----:B------:R-:W-:Y:S01]  /*1370*/  UMOV UR9, 0x40000040 ;  /* 0x4000004000097882 */ /* 0x000fe20000000000 */
[----:B------:R-:W-:Y:S02]  /*1380*/  WARPGROUP.DEPBAR.LE gsb0, 0x0 ;  /* 0x00008000000079c5 */ /* 0x000fe40000010000 */
[----:B------:R-:W-:-:S07]  /*1390*/  WARPGROUP.ARRIVE ;  /* 0x00000000000079c5 */ /* 0x000fce0000000000 */
[----:B------:R-:W-:Y:S01]  /*13a0*/  HGMMA.64x128x16.F32 R24, gdesc[UR8], RZ, !UPT, gsb0 ;  /* 0x01e00000081879f0 */ /* 0x000fe2000c0008ff */
[----:B------:R-:W-:Y:S02]  /*13b0*/  UIADD3 UR8, UR6, 0x2, URZ ;  /* 0x0000000206087890 */ /* 0x000fe4000fffe03f */
[----:B------:R-:W-:Y:S01]  /*13c0*/  UIADD3 UR10, UR7, 0x2, URZ ;  /* 0x00000002070a7890 */ /* 0x000fe2000fffe03f */
[----:B------:R-:W-:Y:S01]  /*13d0*/  UMOV UR9, 0x40000040 ;  /* 0x4000004000097882 */ /* 0x000fe20000000000 */
[----:B------:R-:W-:Y:S01]  /*13e0*/  UMOV UR11, 0x40000040 ;  /* 0x40000040000b7882 */ /* 0x000fe20000000000 */
[----:B------:R-:W-:Y:S02]  /*13f0*/  WARPGROUP.DEPBAR.LE gsb0, 0x0 ;  /* 0x00008000000079c5 */ /* 0x000fe40000010000 */
[----:B------:R-:W-:-:S06]  /*1400*/  WARPGROUP.ARRIVE ;  /* 0x00000000000079c5 */ /* 0x000fcc0000000000 */
[----:B------:R-:W-:Y:S01]  /*1410*/  HGMMA.64x128x16.F32 R88, gdesc[UR8], R88, gsb0 ;  /* 0x01e00000085879f0 */ /* 0x000fe20008000858 */
[----:B------:R-:W-:Y:S01]  /*1420*/  UIADD3 UR8, UR6, 0x402, URZ ;  /* 0x0000040206087890 */ /* 0x000fe2000fffe03f */
[----:B------:R-:W-:Y:S01]  /*1430*/  UMOV UR9, 0x40000040 ;  /* 0x4000004000097882 */ /* 0x000fe20000000000 */
[----:B------:R-:W-:Y:S02]  /*1440*/  WARPGROUP.DEPBAR.LE gsb0, 0x0 ;  /* 0x00008000000079c5 */ /* 0x000fe40000010000 */
[----:B------:R-:W-:-:S07]  /*1450*/  WARPGROUP.ARRIVE ;  /* 0x00000000000079c5 */ /* 0x000fce0000000000 */
[----:B------:R-:W-:Y:S01]  /*1460*/  HGMMA.64x128x16.F32 R24, gdesc[UR8], R24, gsb0 ;  /* 0x01e00000081879f0 */ /* 0x000fe20008000818 */
        /* <DEDUP_REMOVED lines=23> */
[----:B------:R-:W-:Y:S03]  /*15e0*/  HGMMA.64x128x16.F32 R24, gdesc[UR8], R24, gsb0 ;  /* 0x01e00000081879f0 */ /* 0x000fe60008000818 */
[----:B------:R-:W-:Y:S02]  /*15f0*/  WARPGROUP.DEPBAR.LE gsb0, 0x0 ;  /* 0x00008000000079c5 */ /* 0x000fe40000010000 */
[----:B------:R-:W-:Y:S05]  /*1600*/  @!P1 BRA `(.L_x_18) ;  /* 0x0000000400689947 */ /* 0x000fea0003800000 */
[----:B------:R-:W-:-:S04]  /*1610*/  UIADD3 UR6, UR39, 0x1, URZ ;  /* 0x0000000127067890 */ /* 0x000fc8000fffe03f */
[----:B------:R-:W-:-:S04]  /*1620*/  UISETP.NE.AND UP0, UPT, UR6, 0x5, UPT ;  /* 0x000000050600788c */ /* 0x000fc8000bf05270 */
[----:B------:R-:W-:Y:S02]  /*1630*/  USEL UR7, URZ, 0x1, UP0 ;  /* 0x000000013f077887 */ /* 0x000fe40008000000 */
[----:B------:R-:W-:Y:S02]  /*1640*/  USEL UR6, UR6, URZ, UP0 ;  /* 0x0000003f06067287 */ /* 0x000fe40008000000 */
[----:B------:R-:W-:-:S06]  /*1650*/  ULOP3.LUT UR7, UR38, UR7, URZ, 0x3c, !UPT ;  /* 0x0000000726077292 */ /* 0x000fcc000f8e3c3f */
[----:B01----:R-:W-:Y:S01]  /*1660*/  IMAD.U32 R5, RZ, RZ, UR7 ;  /* 0x00000007ff057e24 */ /* 0x003fe2000f8e00ff */
[----:B------:R-:W-:-:S06]  /*1670*/  UMOV UR7, UR39 ;  /* 0x0000002700077c82 */ /* 0x000fcc0008000000 */
.L_x_25:
[----:B01----:R-:W-:Y:S05]  /*1680*/  @!P0 BRA `(.L_x_19) ;  /* 0x0000000000048947 */ /* 0x003fea0003800000 */
[----:B------:R-:W-:Y:S01]  /*1690*/  BPT.TRAP 0x1 ;  /* 0x000000040000795c */ /* 0x000fe20000300000 */
.L_x_19:
[----:B------:R-:W0:Y:S01]  /*16a0*/  S2UR UR9, SR_CgaCtaId ;  /* 0x00000000000979c3 */ /* 0x000e220000008800 */
[----:B------:R-:W-:Y:S01]  /*16b0*/  UMOV UR8, 0x400 ;  /* 0x0000040000087882 */ /* 0x000fe20000000000 */
[----:B------:R-:W-:Y:S01]  /*16c0*/  SHF.L.U32 R3, R5, 0x1f, RZ ;  /* 0x0000001f05037819 */ /* 0x000fe200000006ff */
[----:B0-----:R-:W-:-:S04]  /*16d0*/  ULEA UR14, UR9, UR8, 0x18 ;  /* 0x00000008090e7291 */ /* 0x001fc8000f8ec03f */
[----:B------:R-:W-:-:S09]  /*16e0*/  ULEA UR8, UR6, UR14, 0x3 ;  /* 0x0000000e06087291 */ /* 0x000fd2000f8e183f */
[----:B------:R0:W1:Y:S01]  /*16f0*/  SYNCS.PHASECHK.TRANS64.TRYWAIT P1, [UR8], R3 ;  /* 0x00000003ff0075a7 */ /* 0x0000620008020148 */
[----:B------:R-:W-:Y:S05]  /*1700*/  @!P0 BRA `(.L_x_20) ;  /* 0x0000000000048947 */ /* 0x000fea0003800000 */
[----:B------:R-:W-:Y:S01]  /*1710*/  BPT.TRAP 0x1 ;  /* 0x000000040000795c */ /* 0x000fe20000300000 */
.L_x_20:
[----:B-1----:R-:W-:Y:S05]  /*1720*/  @P1 BRA `(.L_x_21) ;  /* 0x0000000000081947 */ /* 0x002fea0003800000 */
[----:B------:R-:W1:Y:S02]  /*1730*/  SYNCS.PHASECHK.TRANS64.TRYWAIT P1, [UR8], R3 ;  /* 0x00000003ff0075a7 */ /* 0x000e640008020148 */
[----:B-1----:R-:W-:Y:S05]  /*1740*/  @!P1 BRA `(.L_x_22) ;  /* 0x000000a800f09947 */ /* 0x002fea0003800000 */
.L_x_21:
[----:B------:R-:W-:Y:S01]  /*1750*/  ULEA UR12, UR6, UR4, 0xb ;  /* 0x00000004060c7291 */ /* 0x000fe2000f8e583f */
[----:B------:R-:W-:Y:S01]  /*1760*/  WARPGROUP.ARRIVE ;  /* 0x00000000000079c5 */ /* 0x000fe20000000000 */
[----:B------:R-:W-:Y:S01]  /*1770*/  ULEA UR13, UR6, UR5, 0xa ;  /* 0x00000005060d7291 */ /* 0x000fe2000f8e503f */
[----:B------:R-:W-:Y:S01]  /*1780*/  UMOV UR9, 0x40000040 ;  /* 0x4000004000097882 */ /* 0x000fe20000000000 */
[----:B------:R-:W-:-:S03]  /*1790*/  UMOV UR11, 0x40000040 ;  /* 0x40000040000b7882 */ /* 0x000fc60000000000 */
[----:B------:R-:W-:Y:S02]  /*17a0*/  UMOV UR8, UR12 ;  /* 0x0000000c00087c82 */ /* 0x000fe40008000000 */
[----:B------:R-:W-:Y:S02]  /*17b0*/  UMOV UR10, UR13 ;  /* 0x0000000d000a7c82 */ /* 0x000fe40008000000 */
        /* <DEDUP_REMOVED lines=44> */
[----:B------:R-:W-:Y:S01]  /*1a80*/  BPT.TRAP 0x1 ;  /* 0x000000040000795c */ /* 0x000fe20000300000 */
.L_x_23:
[----:B------:R-:W-:Y:S01]  /*1a90*/  ULEA UR8, UR7, UR14, 0x3 ;  /* 0x0000000e07087291 */ /* 0x000fe2000f8e183f */
[----:B------:R-:W-:-:S03]  /*1aa0*/  ISETP.GT.U32.AND P1, PT, R19, 0x1, PT ;  /* 0x000000011300780c */ /* 0x000fc60003f24070 */
[----:B------:R-:W-:-:S04]  /*1ab0*/  UIADD3 UR8, UR8, 0x28, URZ ;  /* 0x0000002808087890 */ /* 0x000fc8000fffe03f */
[----:B------:R-:W-:-:S09]  /*1ac0*/  UPRMT UR8, URZ, 0x654, UR8 ;  /* 0x000006543f087896 */ /* 0x000fd20008000008 */
[----:B------:R-:W-:Y:S01]  /*1ad0*/  SYNCS.ARRIVE.TRANS64.RED.A1T0 RZ, [UR8], RZ ;  /* 0x000000ffffff79a7 */ /* 0x000fe20008100408 */
[----:B------:R-:W-:Y:S05]  /*1ae0*/  @P1 BRA `(.L_x_24) ;  /* 0x0000000000041947 */ /* 0x000fea0003800000 */
[----:B------:R-:W-:Y:S01]  /*1af0*/  BPT.TRAP 0x1 ;  /* 0x000000040000795c */ /* 0x000fe20000300000 */
.L_x_24:
[----:B------:R-:W-:Y:S01]  /*1b00*/  UIADD3 UR6, UR6, 0x1, URZ ;  /* 0x0000000106067890 */ /* 0x000fe2000fffe03f */
[C---:B------:R-:W-:Y:S01]  /*1b10*/  ISETP.GT.AND P1, PT, R0.reuse, 0x1, PT ;  /* 0x000000010000780c */ /* 0x040fe20003f24270 */
[----:B------:R-:W-:Y:S01]  /*1b20*/  UIADD3 UR7, UR7, 0x1, URZ ;  /* 0x0000000107077890 */ /* 0x000fe2000fffe03f */
[----:B------:R-:W-:Y:S01]  /*1b30*/  VIADD R0, R0, 0xffffffff ;  /* 0xffffffff00007836 */ /* 0x000fe20000000000 */
[----:B------:R-:W-:Y:S02]  /*1b40*/  UISETP.NE.AND UP0, UPT, UR6, 0x5, UPT ;  /* 0x000000050600788c */ /* 0x000fe4000bf05270 */
[----:B------:R-:W-:Y:S02]  /*1b50*/  UISETP.NE.AND UP1, UPT, UR7, 0x5, UPT ;  /* 0x000000050700788c */ /* 0x000fe4000bf25270 */
[----:B------:R-:W-:Y:S02]  /*1b60*/  USEL UR8, URZ, 0x1, UP0 ;  /* 0x000000013f087887 */ /* 0x000fe40008000000 */
[----:B------:R-:W-:-:S02]  /*1b70*/  USEL UR6, UR6, URZ, UP0 ;  /* 0x0000003f06067287 */ /* 0x000fc40008000000 */
[----:B------:R-:W-:Y:S02]  /*1b80*/  USEL UR7, UR7, URZ, UP1 ;  /* 0x0000003f07077287 */ /* 0x000fe40008800000 */
[----:B------:R-:W-:Y:S01]  /*1b90*/  LOP3.LUT R5, R5, UR8, RZ, 0x3c, !PT ;  /* 0x0000000805057c12 */ /* 0x000fe2000f8e3cff */
[----:B------:R-:W-:Y:S09]  /*1ba0*/  @P1 BRA `(.L_x_25) ;  /* 0xfffffff800b41947 */ /* 0x000ff2000383ffff */
.L_x_18:
[----:B------:R-:W2:Y:S02]  /*1bb0*/  LDC R0, c[0x0][0x28c] ;  /* 0x0000a300ff007b82 */ /* 0x000ea40000000800 */
[----:B--2---:R-:W-:-:S13]  /*1bc0*/  ISETP.GE.AND P1, PT, R0, 0x1, PT ;  /* 0x000000010000780c */ /* 0x004fda0003f26270 */
[----:B------:R-:W-:Y:S05]  /*1bd0*/  @!P1 BRA `(.L_x_26) ;  /* 0x0000000000489947 */ /* 0x000fea0003800000 */
[----:B------:R-:W-:Y:S05]  /*1be0*/  @!P0 BRA `(.L_x_27) ;  /* 0x0000000000048947 */ /* 0x000fea0003800000 */
[----:B------:R-:W-:Y:S01]  /*1bf0*/  BPT.TRAP 0x1 ;  /* 0x000000040000795c */ /* 0x000fe20000300000 */
.L_x_27:
[----:B------:R-:W2:Y:S01]  /*1c00*/  S2UR UR7, SR_CgaCtaId ;  /* 0x00000000000779c3 */ /* 0x000ea20000008800 */
[----:B------:R-:W-:Y:S01]  /*1c10*/  UISETP.LT.AND UP0, UPT, UR40, 0x1, UPT ;  /* 0x000000012800788c */ /* 0x000fe2000bf01270 */
[----:B------:R-:W-:-:S03]  /*1c20*/  ISETP.GT.U32.AND P0, PT, R19, 0x1, PT ;  /* 0x000000011300780c */ /* 0x000fc60003f04070 */
[----:B------:R-:W-:-:S04]  /*1c30*/  USEL UR6, UR40, 0x1, UP0 ;  /* 0x0000000128067887 */ /* 0x000fc80008000000 */
[----:B------:R-:W-:-:S04]  /*1c40*/  UIADD3 UR6, UR39, UR40, -UR6 ;  /* 0x0000002827067290 */ /* 0x000fc8000fffe806 */
[----:B------:R-:W-:-:S04]  /*1c50*/  UIMAD.WIDE.U32 UR4, UR6, -0x33333333, URZ ;  /* 0xcccccccd060478a5 */ /* 0x000fc8000f8e003f */
[----:B------:R-:W-:-:S03]  /*1c60*/  USHF.R.U32.HI UR4, URZ, 0x2, UR5 ;  /* 0x000000023f047899 */ /* 0x000fc60008011605 */
[----:B------:R-:W-:Y:S01]  /*1c70*/  UMOV UR5, 0x400 ;  /* 0x0000040000057882 */ /* 0x000fe20000000000 */
[----:B------:R-:W-:Y:S02]  /*1c80*/  UIMAD UR6, UR4, -0x5, UR6 ;  /* 0xfffffffb040678a4 */ /* 0x000fe4000f8e0206 */
[----:B--2---:R-:W-:-:S04]  /*1c90*/  ULEA UR5, UR7, UR5, 0x18 ;  /* 0x0000000507057291 */ /* 0x004fc8000f8ec03f */
[----:B------:R-:W-:-:S04]  /*1ca0*/  ULEA UR6, UR6, UR5, 0x3 ;  /* 0x0000000506067291 */ /* 0x000fc8000f8e183f */
[----:B------:R-:W-:-:S04]  /*1cb0*/  UIADD3 UR6, UR6, 0x28, URZ ;  /* 0x0000002806067890 */ /* 0x000fc8000fffe03f */
[----:B------:R-:W-:-:S09]  /*1cc0*/  UPRMT UR6, URZ, 0x654, UR6 ;  /* 0x000006543f067896 */ /* 0x000fd20008000006 */
[----:B------:R-:W-:Y:S01]  /*1cd0*/  SYNCS.ARRIVE.TRANS64.RED.A1T0 RZ, [UR6], RZ ;  /* 0x000000ffffff79a7 */ /* 0x000fe20008100406 */
[----:B------:R-:W-:Y:S05]  /*1ce0*/  @P0 BRA `(.L_x_26) ;  /* 0x0000000000040947 */ /* 0x000fea0003800000 */
[----:B------:R-:W-:Y:S01]  /*1cf0*/  BPT.TRAP 0x1 ;  /* 0x000000040000795c */ /* 0x000fe20000300000 */
.L_x_26:
[----:B------:R-:W2:Y:S01]  /*1d00*/  LDC R6, c[0x0][0x288] ;  /* 0x0000a200ff067b82 */ /* 0x000ea20000000800 */
[C---:B01----:R-:W-:Y:S01]  /*1d10*/  LOP3.LUT R4, R18.reuse, 0x60, RZ, 0xc0, !PT ;  /* 0x0000006012047812 */ /* 0x043fe200078ec0ff */
[----:B------:R-:W-:Y:S01]  /*1d20*/  IMAD.SHL.U32 R13, R153, 0x80, RZ ;  /* 0x00000080990d7824 */ /* 0x000fe200078e00ff */
[----:B------:R-:W-:Y:S01]  /*1d30*/  UIADD3 UR39, UR40, UR39, URZ ;  /* 0x0000002728277290 */ /* 0x000fe2000fffe03f */
[----:B------:R-:W-:Y:S01]  /*1d40*/  SHF.R.U32.HI R3, RZ, 0x2, R18 ;  /* 0x00000002ff037819 */ /* 0x000fe20000011612 */
[----:B------:R-:W-:Y:S01]  /*1d50*/  ULDC UR7, c[0x0][0x284] ;  /* 0x0000a10000077ab9 */ /* 0x000fe20000000800 */
[----:B------:R-:W-:Y:S01]  /*1d60*/  SHF.R.U32.HI R10, RZ, 0x1, R4 ;  /* 0x00000001ff0a7819 */ /* 0x000fe20000011604 */
[----:B------:R-:W-:Y:S01]  /*1d70*/  UISETP.GT.U32.AND UP0, UPT, UR39, 0x4, UPT ;  /* 0x000000042700788c */ /* 0x000fe2000bf04070 */
[----:B------:R-:W-:Y:S01]  /*1d80*/  LOP3.LUT R4, R18, 0x3, RZ, 0xc0, !PT ;  /* 0x0000000312047812 */ /* 0x000fe200078ec0ff */
[----:B------:R-:W-:Y:S01]  /*1d90*/  UISETP.GE.U32.AND UP1, UPT, UR40, 0x5, UPT ;  /* 0x000000052800788c */ /* 0x000fe2000bf26070 */
[----:B------:R-:W-:Y:S01]  /*1da0*/  LOP3.LUT R0, R22, 0x1, RZ, 0xc0, !PT ;  /* 0x0000000116007812 */ /* 0x000fe200078ec0ff */
[----:B------:R-:W-:Y:S01]  /*1db0*/  UISETP.LT.U32.AND UP0, UPT, UR40, 0x5, UP0 ;  /* 0x000000052800788c */ /* 0x000fe20008701070 */
[----:B------:R-:W-:Y:S01]  /*1dc0*/  SHF.L.U32 R15, R152, 0x8, RZ ;  /* 0x00000008980f7819 */ /* 0x000fe200000006ff */
[----:B------:R-:W-:Y:S01]  /*1dd0*/  ULDC.64 UR8, c[0x0][0x5d0] ;  /* 0x0001740000087ab9 */ /* 0x000fe20000000a00 */
[----:B------:R-:W-:Y:S01]  /*1de0*/  LOP3.LUT R3, R3, 0x7, RZ, 0xc0, !PT ;  /* 0x0000000703037812 */ /* 0x000fe200078ec0ff */
[----:B------:R-:W-:Y:S01]  /*1df0*/  IMAD.SHL.U32 R8, R0, 0x40, RZ ;  /* 0x0000004000087824 */ /* 0x000fe200078e00ff */
[----:B------:R-:W-:Y:S01]  /*1e00*/  SHF.R.S32.HI R21, RZ, 0x1f, R23 ;  /* 0x0000001fff157819 */ /* 0x000fe20000011417 */
[----:B------:R-:W-:Y:S01]  /*1e10*/  UIMAD.WIDE.U32 UR4, UR39, -0x33333333, URZ ;  /* 0xcccccccd270478a5 */ /* 0x000fe2000f8e003f */
[--C-:B------:R-:W-:Y:S01]  /*1e20*/  IADD3 R5, RZ, -R10, -R3.reuse ;  /* 0x8000000aff057210 */ /* 0x100fe20007ffe803 */
[----:B------:R-:W-:Y:S01]  /*1e30*/  USEL UR6, URZ, 0x1, !UP0 ;  /* 0x000000013f067887 */ /* 0x000fe2000c000000 */
[----:B------:R-:W-:Y:S01]  /*1e40*/  LOP3.LUT R3, R8, 0x40, R3, 0xe2, !PT ;  /* 0x0000004008037812 */ /* 0x000fe200078ee203 */
[----:B------:R-:W-:Y:S01]  /*1e50*/  IMAD.WIDE R8, R152, 0x100, RZ ;  /* 0x0000010098087825 */ /* 0x000fe200078e02ff */
[----:B------:R-:W-:Y:S01]  /*1e60*/  USHF.R.U32.HI UR4, URZ, 0x2, UR5 ;  /* 0x000000023f047899 */ /* 0x000fe20008011605 */
[----:B--2---:R-:W-:-:S02]  /*1e70*/  ISETP.GE.AND P0, PT, R13, R6, PT ;  /* 0x000000060d00720c */ /* 0x004fc40003f06270 */
[----:B------:R-:W-:Y:S01]  /*1e80*/  IMAD R12, R4, -0x2, R6 ;  /* 0xfffffffe040c7824 */ /* 0x000fe200078e0206 */
[----:B------:R-:W-:Y:S01]  /*1e90*/  ULOP3.LUT UR38, UR38, UR6, URZ, 0x3c, !UPT ;  /* 0x0000000626267292 */ /* 0x000fe2000f8e3c3f */
[----:B------:R-:W-:Y:S01]  /*1ea0*/  IMAD.SHL.U32 R6, R18, 0x2, RZ ;  /* 0x0000000212067824 */ /* 0x000fe200078e00ff */
[----:B------:R-:W-:Y:S01]  /*1eb0*/  ISETP.GE.OR P0, PT, R15, UR7, P0 ;  /* 0x000000070f007c0c */ /* 0x000fe20008706670 */
[----:B------:R-:W-:Y:S01]  /*1ec0*/  IMAD R4, R21, UR8, RZ ;  /* 0x0000000815047c24 */ /* 0x000fe2000f8e02ff */
[----:B------:R-:W-:Y:S01]  /*1ed0*/  LOP3.LUT R153, R8, R3, R10, 0xfe, !PT ;  /* 0x0000000308997212 */ /* 0x000fe200078efe0a */
[----:B------:R-:W-:Y:S01]  /*1ee0*/  IMAD R0, R0, -0x40, R5 ;  /* 0xffffffc000007824 */ /* 0x000fe200078e0205 */
[----:B------:R-:W-:Y:S01]  /*1ef0*/  LOP3.LUT R6, R13, 0x6, R6, 0xf8, !PT ;  /* 0x000000060d067812 */ /* 0x000fe200078ef806 */
[----:B------:R-:W-:Y:S01]  /*1f00*/  IMAD R11, R23, UR9, R4 ;  /* 0x00000009170b7c24 */ /* 0x000fe2000f8e0204 */
[----:B------:R-:W-:Y:S01]  /*1f10*/  UIMAD UR39, UR4, -0x5, UR39 ;  /* 0xfffffffb042778a4 */ /* 0x000fe2000f8e0227 */
[----:B------:R-:W-:Y:S01]  /*1f20*/  IMAD.MOV.U32 R152, RZ, RZ, -0x1 ;  /* 0xffffffffff987424 */ /* 0x000fe200078e00ff */
[----:B------:R-:W-:Y:S01]  /*1f30*/  SHF.R.S32.HI R7, RZ, 0x1f, R6 ;  /* 0x0000001fff077819 */ /* 0x000fe20000011406 */
[----:B------:R-:W-:Y:S01]  /*1f40*/  @UP1 ULOP3.LUT UR38, UR38, 0x1, UR4, 0x78, !UPT ;  /* 0x0000000126261892 */ /* 0x000fe2000f8e7804 */
[----:B------:R-:W-:Y:S01]  /*1f50*/  IADD3 R3, -R15, UR7, R0 ;  /* 0x000000070f037c10 */ /* 0x000fe2000fffe100 */
[----:B------:R-:W-:-:S02]  /*1f60*/  IMAD.IADD R0, R12, 0x1, -R13 ;  /* 0x000000010c007824 */ /* 0x000fc400078e0a0d */
[----:B------:R-:W-:-:S04]  /*1f70*/  IMAD.WIDE.U32 R4, R23, UR8, R6 ;  /* 0x0000000817047c25 */ /* 0x000fc8000f8e0006 */
[----:B------:R-:W-:Y:S02]  /*1f80*/  IMAD.IADD R11, R5, 0x1, R11 ;  /* 0x00000001050b7824 */ /* 0x000fe400078e020b */
[----:B------:R-:W-:Y:S01]  /*1f90*/  IMAD.MOV.U32 R10, RZ, RZ, R4 ;  /* 0x000000ffff0a7224 */ /* 0x000fe200078e0004 */
[----:B------:R-:W-:Y:S06]  /*1fa0*/  @P0 BRA `(.L_x_28) ;  /* 0x00000084006c0947 */ /* 0x000fec0003800000 */
[----:B------:R-:W0:Y:S01]  /*1fb0*/  LDC.64 R4, c[0x0][0x5c8] ;  /* 0x00017200ff047b82 */ /* 0x000e220000000a00 */
[----:B-----5:R-:W-:Y:S01]  /*1fc0*/  FSETP.NEU.AND P0, PT, R155, RZ, PT ;  /* 0x000000ff9b00720b */ /* 0x020fe20003f0d000 */
[----:B------:R-:W-:Y:S01]  /*1fd0*/  BSSY B0, `(.L_x_28) ;  /* 0x0000858000007945 */ /* 0x000fe20003800000 */
[----:B------:R-:W-:-:S04]  /*1fe0*/  ISETP.GT.AND P3, PT, R3, RZ, PT ;  /* 0x000000ff0300720c */ /* 0x000fc80003f64270 */
[----:B------:R-:W-:Y:S01]  /*1ff0*/  ISETP.GT.AND P1, PT, R0, RZ, P3 ;  /* 0x000000ff0000720c */ /* 0x000fe20001f24270 */
[-C--:B0-----:R-:W-:Y:S02]  /*2000*/  IMAD R12, R9, R4.reuse, RZ ;  /* 0x00000004090c7224 */ /* 0x081fe400078e02ff */
[----:B------:R-:W-:-:S04]  /*2010*/  IMAD.WIDE.U32 R166, R153, R4, R10 ;  /* 0x0000000499a67225 */ /* 0x000fc800078e000a */
[----:B------:R-:W-:-:S04]  /*2020*/  IMAD R11, R153, R5, R12 ;  /* 0x00000005990b7224 */ /* 0x000fc800078e020c */
[----:B------:R-:W-:Y:S01]  /*2030*/  IMAD.IADD R169, R167, 0x1, R11 ;  /* 0x00000001a7a97824 */ /* 0x000fe200078e020b */
[----:B------:R-:W-:Y:S06]  /*2040*/  @!P0 BRA `(.L_x_29) ;  /* 0x00000060000c8947 */ /* 0x000fec0003800000 */
[----:B------:R-:W0:Y:S01]  /*2050*/  LDC.64 R12, c[0x0][0x5b8] ;  /* 0x00016e00ff0c7b82 */ /* 0x000e220000000a00 */
[----:B------:R-:W-:-:S07]  /*2060*/  ULDC.64 UR4, c[0x0][0x5c0] ;  /* 0x0001700000047ab9 */ /* 0x000fce0000000a00 */
[----:B------:R-:W1:Y:S08]  /*2070*/  LDC.64 R14, c[0x0][0x5b0] ;  /* 0x00016c00ff0e7b82 */ /* 0x000e700000000a00 */
[----:B------:R-:W2:Y:S01]  /*2080*/  LDC.64 R10, c[0x0][0x5a8] ;  /* 0x00016a00ff0a7b82 */ /* 0x000ea20000000a00 */
[----:B0-----:R-:W-:-:S04]  /*2090*/  IMAD R20, R21, R12, RZ ;  /* 0x0000000c15147224 */ /* 0x001fc800078e02ff */
[C---:B------:R-:W-:Y:S02]  /*20a0*/  IMAD R13, R23.reuse, R13, R20 ;  /* 0x0000000d170d7224 */ /* 0x040fe400078e0214 */
[----:B------:R-:W-:-:S04]  /*20b0*/  IMAD.WIDE.U32 R20, R23, R12, R6 ;  /* 0x0000000c17147225 */ /* 0x000fc800078e0006 */
[----:B-1----:R-:W-:Y:S02]  /*20c0*/  IMAD R156, R9, R14, RZ ;  /* 0x0000000e099c7224 */ /* 0x002fe400078e02ff */
[----:B------:R-:W-:Y:S02]  /*20d0*/  IMAD.IADD R157, R21, 0x1, R13 ;  /* 0x00000001159d7824 */ /* 0x000fe400078e020d */
[----:B------:R-:W-:Y:S01]  /*20e0*/  IMAD R167, R153, R15, R156 ;  /* 0x0000000f99a77224 */ /* 0x000fe200078e029c */
[----:B------:R-:W-:-:S05]  /*20f0*/  MOV R156, R20 ;  /* 0x00000014009c7202 */ /* 0x000fca0000000f00 */
[----:B------:R-:W-:-:S04]  /*2100*/  IMAD.WIDE.U32 R158, R153, R14, R156 ;  /* 0x0000000e999e7225 */ /* 0x000fc800078e009c */
[----:B------:R-:W-:Y:S01]  /*2110*/  IMAD.IADD R159, R159, 0x1, R167 ;  /* 0x000000019f9f7824 */ /* 0x000fe200078e02a7 */
[----:B--2---:R-:W-:-:S04]  /*2120*/  LEA R160, P0, R158, R10, 0x1 ;  /* 0x0000000a9ea07211 */ /* 0x004fc800078008ff */
[----:B------:R-:W-:-:S05]  /*2130*/  LEA.HI.X R161, R158, R11, R159, 0x1, P0 ;  /* 0x0000000b9ea17211 */ /* 0x000fca00000f0c9f */
[----:B------:R-:W2:Y:S01]  /*2140*/  @P1 LDG.E.LTC128B.U16 R165, desc[UR36][R160.64] ;  /* 0x00000024a0a51981 */ /* 0x000ea2000c1e1520 */
[----:B------:R-:W-:Y:S01]  /*2150*/  IMAD.WIDE.U32 R162, R153, R14, R6 ;  /* 0x0000000e99a27225 */ /* 0x000fe200078e0006 */
[----:B------:R-:W-:Y:S01]  /*2160*/  ISETP.GT.AND P2, PT, R0, 0x1, P3 ;  /* 0x000000010000780c */ /* 0x000fe20001f44270 */
[----:B------:R-:W-:Y:S02]  /*2170*/  BSSY B1, `(.L_x_30) ;  /* 0x0000012000017945 */ /* 0x000fe40003800000 */
[----:B------:R-:W-:Y:S02]  /*2180*/  IMAD.IADD R163, R167, 0x1, R163 ;  /* 0x00000001a7a37824 */ /* 0x000fe400078e02a3 */
[----:B------:R-:W-:-:S04]  /*2190*/  IMAD.WIDE.U32 R162, R23, R12, R162 ;  /* 0x0000000c17a27225 */ /* 0x000fc800078e00a2 */
[----:B--2---:R-:W-:-:S05]  /*21a0*/  HADD2.F32 R158, -RZ, R165.H0_H0 ;  /* 0x200000a5ff9e7230 */ /* 0x004fca0000004100 */
[----:B------:R-:W-:Y:S01]  /*21b0*/  FMUL R159, R158, R155 ;  /* 0x0000009b9e9f7220 */ /* 0x000fe20000400000 */
[----:B------:R-:W-:-:S03]  /*21c0*/  LEA R158, P0, R166, UR4, 0x1 ;  /* 0x00000004a69e7c11 */ /* 0x000fc6000f8008ff */
[----:B------:R-:W-:Y:S01]  /*21d0*/  FFMA R159, R88, R154, R159 ;  /* 0x0000009a589f7223 */ /* 0x000fe2000000009f */
[----:B------:R-:W-:-:S04]  /*21e0*/  IMAD.IADD R88, R13, 0x1, R163 ;  /* 0x000000010d587824 */ /* 0x000fc800078e02a3 */
[----:B------:R-:W-:Y:S02]  /*21f0*/  F2FP.F16.F32.PACK_AB R161, RZ, R159 ;  /* 0x0000009fffa1723e */ /* 0x000fe400000000ff */
[----:B------:R-:W-:Y:S02]  /*2200*/  LEA.HI.X R159, R166, UR5, R169, 0x1, P0 ;  /* 0x00000005a69f7c11 */ /* 0x000fe400080f0ca9 */
[----:B------:R-:W-:Y:S02]  /*2210*/  PRMT R163, R161, 0x7610, R163 ;  /* 0x00007610a1a37816 */ /* 0x000fe400000000a3 */
[----:B------:R-:W-:-:S03]  /*2220*/  LEA R160, P0, R162, R10, 0x1 ;  /* 0x0000000aa2a07211 */ /* 0x000fc600078008ff */
[----:B------:R0:W-:Y:S01]  /*2230*/  @P1 STG.E.U16 desc[UR36][R158.64], R163 ;  /* 0x000000a39e001986 */ /* 0x0001e2000c101524 */
[----:B------:R-:W-:Y:S01]  /*2240*/  LEA.HI.X R161, R162, R11, R88, 0x1, P0 ;  /* 0x0000000ba2a17211 */ /* 0x000fe200000f0c58 */
[C---:B------:R-:W-:Y:S01]  /*2250*/  IMAD.SHL.U32 R162, R14.reuse, 0x8, RZ ;  /* 0x000000080ea27824 */ /* 0x040fe200078e00ff */
[----:B0-----:R-:W-:Y:S01]  /*2260*/  SHF.L.U64.HI R163, R14, 0x3, R15 ;  /* 0x000000030ea37819 */ /* 0x001fe2000001020f */
[----:B------:R-:W-:Y:S06]  /*2270*/  @!P2 BRA `(.L_x_31) ;  /* 0x000000000004a947 */ /* 0x000fec0003800000 */
[----:B------:R0:W5:Y:S02]  /*2280*/  LDG.E.LTC128B.U16 R165, desc[UR36][R160.64+0x2] ;  /* 0x00000224a0a57981 */ /* 0x000164000c1e1520 */
.L_x_31:
[----:B------:R-:W-:Y:S05]  /*2290*/  BSYNC B1 ;  /* 0x0000000000017941 */ /* 0x000fea0003800000 */
.L_x_30:
[----:B-----5:R-:W-:Y:S01]  /*22a0*/  HADD2.F32 R88, -RZ, R165.H0_H0 ;  /* 0x200000a5ff587230 */ /* 0x020fe20000004100 */
[----:B------:R-:W-:Y:S01]  /*22b0*/  ISETP.GT.AND P0, PT, R3, 0x8, PT ;  /* 0x000000080300780c */ /* 0x000fe20003f04270 */
[----:B------:R-:W-:Y:S01]  /*22c0*/  IMAD.WIDE.U32 R170, R153, R14, R162 ;  /* 0x0000000e99aa7225 */ /* 0x000fe200078e00a2 */
[----:B------:R-:W-:-:S03]  /*22d0*/  PRMT R172, R165, 0x7610, R172 ;  /* 0x00007610a5ac7816 */ /* 0x000fc600000000ac */
[----:B------:R-:W-:Y:S01]  /*22e0*/  FMUL R88, R88, R155 ;  /* 0x0000009b58587220 */ /* 0x000fe20000400000 */
[----:B------:R-:W-:Y:S01]  /*22f0*/  IMAD.IADD R169, R167, 0x1, R171 ;  /* 0x00000001a7a97824 */ /* 0x000fe200078e02ab */
[----:B------:R-:W-:Y:S02]  /*2300*/  IADD3 R166, P4, R20, R170, RZ ;  /* 0x000000aa14a67210 */ /* 0x000fe40007f9e0ff */
[----:B------:R-:W-:Y:S01]  /*2310*/  FFMA R89, R89, R154, R88 ;  /* 0x0000009a59597223 */ /* 0x000fe20000000058 */
[----:B------:R-:W-:Y:S02]  /*2320*/  ISETP.GT.AND P1, PT, R0, RZ, P0 ;  /* 0x000000ff0000720c */ /* 0x000fe40000724270 */
[----:B------:R-:W-:Y:S01]  /*2330*/  IMAD.X R167, R169, 0x1, R157, P4 ;  /* 0x00000001a9a77824 */ /* 0x000fe200020e069d */
[----:B------:R-:W-:Y:S02]  /*2340*/  LEA R88, P4, R166, R10, 0x1 ;  /* 0x0000000aa6587211 */ /* 0x000fe400078808ff */
[----:B------:R-:W-:-:S02]  /*2350*/  F2FP.F16.F32.PACK_AB R168, RZ, R89 ;  /* 0x00000059ffa8723e */ /* 0x000fc400000000ff */
[----:B------:R-:W-:Y:S02]  /*2360*/  LEA.HI.X R89, R166, R11, R167, 0x1, P4 ;  /* 0x0000000ba6597211 */ /* 0x000fe400020f0ca7 */
[----:B------:R-:W-:-:S05]  /*2370*/  PRMT R171, R168, 0x7610, R171 ;  /* 0x00007610a8ab7816 */ /* 0x000fca00000000ab */
[----:B------:R1:W-:Y:S04]  /*2380*/  @P2 STG.E.U16 desc[UR36][R158.64+0x2], R171 ;  /* 0x000002ab9e002986 */ /* 0x0003e8000c101524 */
[----:B------:R2:W3:Y:S01]  /*2390*/  @P1 LDG.E.LTC128B.U16 R172, desc[UR36][R88.64] ;  /* 0x0000002458ac1981 */ /* 0x0004e2000c1e1520 */
[----:B------:R-:W-:Y:S01]  /*23a0*/  IMAD.SHL.U32 R165, R4, 0x10, RZ ;  /* 0x0000001004a57824 */ /* 0x000fe200078e00ff */
[----:B------:R-:W-:Y:S01]  /*23b0*/  IADD3 R170, P2, R6, R170, RZ ;  /* 0x000000aa06aa7210 */ /* 0x000fe20007f5e0ff */
[----:B------:R-:W-:Y:S03]  /*23c0*/  BSSY B1, `(.L_x_32) ;  /* 0x0000011000017945 */ /* 0x000fe60003800000 */
[----:B------:R-:W-:-:S02]  /*23d0*/  IADD3 R168, P4, R165, R158, RZ ;  /* 0x0000009ea5a87210 */ /* 0x000fc40007f9e0ff */
[----:B-1----:R-:W-:Y:S02]  /*23e0*/  IADD3.X R171, R7, R169, RZ, P2, !PT ;  /* 0x000000a907ab7210 */ /* 0x002fe400017fe4ff */
[----:B------:R-:W-:Y:S01]  /*23f0*/  ISETP.GT.AND P2, PT, R0, 0x1, P0 ;  /* 0x000000010000780c */ /* 0x000fe20000744270 */
[----:B------:R-:W-:-:S03]  /*2400*/  IMAD.WIDE.U32 R170, R23, R12, R170 ;  /* 0x0000000c17aa7225 */ /* 0x000fc600078e00aa */
[----:B--2---:R-:W-:Y:S01]  /*2410*/  LEA R88, P5, R170, R10, 0x1 ;  /* 0x0000000aaa587211 */ /* 0x004fe200078a08ff */
[----:B---3--:R-:W-:-:S05]  /*2420*/  HADD2.F32 R166, -RZ, R172.H0_H0 ;  /* 0x200000acffa67230 */ /* 0x008fca0000004100 */
[----:B------:R-:W-:Y:S01]  /*2430*/  FMUL R167, R166, R155 ;  /* 0x0000009ba6a77220 */ /* 0x000fe20000400000 */
[----:B------:R-:W-:-:S03]  /*2440*/  IMAD.IADD R166, R13, 0x1, R171 ;  /* 0x000000010da67824 */ /* 0x000fc600078e02ab */
[----:B------:R-:W-:Y:S01]  /*2450*/  FFMA R90, R90, R154, R167 ;  /* 0x0000009a5a5a7223 */ /* 0x000fe200000000a7 */
[----:B------:R-:W-:Y:S02]  /*2460*/  SHF.L.U64.HI R167, R4, 0x4, R5 ;  /* 0x0000000404a77819 */ /* 0x000fe40000010205 */
[----:B------:R-:W-:Y:S02]  /*2470*/  LEA.HI.X R89, R170, R11, R166, 0x1, P5 ;  /* 0x0000000baa597211 */ /* 0x000fe400028f0ca6 */
[----:B------:R-:W-:Y:S01]  /*2480*/  F2FP.F16.F32.PACK_AB R90, RZ, R90 ;  /* 0x0000005aff5a723e */ /* 0x000fe200000000ff */
[----:B------:R-:W-:-:S05]  /*2490*/  IMAD.X R169, R167, 0x1, R159, P4 ;  /* 0x00000001a7a97824 */ /* 0x000fca00020e069f */
[----:B------:R1:W-:Y:S01]  /*24a0*/  @P1 STG.E.U16 desc[UR36][R168.64], R90 ;  /* 0x0000005aa8001986 */ /* 0x0003e2000c101524 */
[----:B------:R-:W-:Y:S05]  /*24b0*/  @!P2 BRA `(.L_x_33) ;  /* 0x000000000004a947 */ /* 0x000fea0003800000 */
[----:B------:R2:W5:Y:S02]  /*24c0*/  LDG.E.LTC128B.U16 R172, desc[UR36][R88.64+0x2] ;  /* 0x0000022458ac7981 */ /* 0x000564000c1e1520 */
.L_x_33:
[----:B------:R-:W-:Y:S05]  /*24d0*/  BSYNC B1 ;  /* 0x0000000000017941 */ /* 0x000fea0003800000 */
.L_x_32:
[----:B-1---5:R-:W-:Y:S01]  /*24e0*/  HADD2.F32 R90, -RZ, R172.H0_H0 ;  /* 0x200000acff5a7230 */ /* 0x022fe20000004100 */
[----:B------:R-:W-:Y:S01]  /*24f0*/  ISETP.GT.AND P1, PT, R0, 0x8, P3 ;  /* 0x000000080000780c */ /* 0x000fe20001f24270 */
[----:B------:R-:W-:Y:S03]  /*2500*/  BSSY B1, `(.L_x_34) ;  /* 0x000000a000017945 */ /* 0x000fe60003800000 */
[----:B------:R-:W-:-:S04]  /*2510*/  FMUL R90, R90, R155 ;  /* 0x0000009b5a5a7220 */ /* 0x000fc80000400000 */
[----:B------:R-:W-:Y:S01]  /*2520*/  FFMA R90, R91, R154, R90 ;  /* 0x0000009a5b5a7223 */ /* 0x000fe2000000005a */
[----:B------:R-:W-:-:S04]  /*2530*/  @P2 IMAD.MOV.U32 R91, RZ, RZ, R169 ;  /* 0x000000ffff5b2224 */ /* 0x000fc800078e00a9 */
[----:B------:R-:W-:-:S04]  /*2540*/  F2FP.F16.F32.PACK_AB R90, RZ, R90 ;  /* 0x0000005aff5a723e */ /* 0x000fc800000000ff */
[----:B------:R-:W-:Y:S01]  /*2550*/  PRMT R166, R90, 0x7610, R166 ;  /* 0x000076105aa67816 */ /* 0x000fe200000000a6 */
[----:B------:R-:W-:-:S05]  /*2560*/  @P2 IMAD.MOV.U32 R90, RZ, RZ, R168 ;  /* 0x000000ffff5a2224 */ /* 0x000fca00078e00a8 */
[----:B------:R1:W-:Y:S01]  /*2570*/  @P2 STG.E.U16 desc[UR36][R90.64+0x2], R166 ;  /* 0x000002a65a002986 */ /* 0x0003e2000c101524 */
[----:B------:R-:W-:Y:S05]  /*2580*/  @!P1 BRA `(.L_x_35) ;  /* 0x0000000000049947 */ /* 0x000fea0003800000 */
[----:B------:R3:W5:Y:S02]  /*2590*/  LDG.E.LTC128B.U16 R172, desc[UR36][R160.64+0x10] ;  /* 0x00001024a0ac7981 */ /* 0x000764000c1e1520 */
.L_x_35:
[----:B------:R-:W-:Y:S05]  /*25a0*/  BSYNC B1 ;  /* 0x0000000000017941 */ /* 0x000fea0003800000 */
.L_x_34:
[----:B-1---5:R-:W-:Y:S01]  /*25b0*/  HADD2.F32 R90, -RZ, R172.H0_H0 ;  /* 0x200000acff5a7230 */ /* 0x022fe20000004100 */
[----:B------:R-:W-:Y:S01]  /*25c0*/  ISETP.GT.AND P2, PT, R0, 0x9, P3 ;  /* 0x000000090000780c */ /* 0x000fe20001f44270 */
[----:B------:R-:W-:Y:S03]  /*25d0*/  BSSY B1, `(.L_x_36) ;  /* 0x000000a000017945 */ /* 0x000fe60003800000 */
[----:B------:R-:W-:Y:S01]  /*25e0*/  FMUL R91, R90, R155 ;  /* 0x0000009b5a5b7220 */ /* 0x000fe20000400000 */
[----:B------:R-:W-:-:S03]  /*25f0*/  @P1 IMAD.MOV.U32 R90, RZ, RZ, R158 ;  /* 0x000000ffff5a1224 */ /* 0x000fc600078e009e */
[----:B------:R-:W-:-:S05]  /*2600*/  FFMA R91, R92, R154, R91 ;  /* 0x0000009a5c5b7223 */ /* 0x000fca000000005b */
[----:B------:R-:W-:-:S04]  /*2610*/  F2FP.F16.F32.PACK_AB R91, RZ, R91 ;  /* 0x0000005bff5b723e */ /* 0x000fc800000000ff */
[----:B------:R-:W-:Y:S02]  /*2620*/  PRMT R92, R91, 0x7610, R92 ;  /* 0x000076105b5c7816 */ /* 0x000fe4000000005c */
[----:B------:R-:W-:-:S05]  /*2630*/  @P1 MOV R91, R159 ;  /* 0x0000009f005b1202 */ /* 0x000fca0000000f00 */
[----:B------:R1:W-:Y:S01]  /*2640*/  @P1 STG.E.U16 desc[UR36][R90.64+0x10], R92 ;  /* 0x0000105c5a001986 */ /* 0x0003e2000c101524 */
[----:B------:R-:W-:Y:S05]  /*2650*/  @!P2 BRA `(.L_x_37) ;  /* 0x000000000004a947 */ /* 0x000fea0003800000 */
[----:B------:R4:W5:Y:S02]  /*2660*/  LDG.E.LTC128B.U16 R172, desc[UR36][R160.64+0x12] ;  /* 0x00001224a0ac7981 */ /* 0x000964000c1e1520 */
.L_x_37:
[----:B------:R-:W-:Y:S05]  /*2670*/  BSYNC B1 ;  /* 0x0000000000017941 */ /* 0x000fea0003800000 */
.L_x_36:
[----:B-1---5:R-:W-:Y:S01]  /*2680*/  HADD2.F32 R90, -RZ, R172.H0_H0 ;  /* 0x200000acff5a7230 */ /* 0x022fe20000004100 */
[----:B------:R-:W-:Y:S01]  /*2690*/  ISETP.GT.AND P1, PT, R0, 0x8, P0 ;  /* 0x000000080000780c */ /* 0x000fe20000724270 */
[----:B------:R-:W-:Y:S01]  /*26a0*/  @P2 IMAD.MOV.U32 R91, RZ, RZ, R159 ;  /* 0x000000ffff5b2224 */ /* 0x000fe200078e009f */
[----:B------:R-:W-:Y:S02]  /*26b0*/  BSSY B1, `(.L_x_38) ;  /* 0x0000009000017945 */ /* 0x000fe40003800000 */
[----:B------:R-:W-:-:S04]  /*26c0*/  FMUL R90, R90, R155 ;  /* 0x0000009b5a5a7220 */ /* 0x000fc80000400000 */
[----:B------:R-:W-:-:S05]  /*26d0*/  FFMA R90, R93, R154, R90 ;  /* 0x0000009a5d5a7223 */ /* 0x000fca000000005a */
[----:B------:R-:W-:-:S04]  /*26e0*/  F2FP.F16.F32.PACK_AB R90, RZ, R90 ;  /* 0x0000005aff5a723e */ /* 0x000fc800000000ff */
[----:B------:R-:W-:Y:S01]  /*26f0*/  PRMT R92, R90, 0x7610, R92 ;  /* 0x000076105a5c7816 */ /* 0x000fe2000000005c */
[----:B------:R-:W-:-:S05]  /*2700*/  @P2 IMAD.MOV.U32 R90, RZ, RZ, R158 ;  /* 0x000000ffff5a2224 */ /* 0x000fca00078e009e */
[----:B------:R1:W-:Y:S01]  /*2710*/  @P2 STG.E.U16 desc[UR36][R90.64+0x12], R92 ;  /* 0x0000125c5a002986 */ /* 0x0003e2000c101524 */
[----:B------:R-:W-:Y:S05]  /*2720*/  @!P1 BRA `(.L_x_39) ;  /* 0x0000000000049947 */ /* 0x000fea0003800000 */
[----:B------:R0:W5:Y:S02]  /*2730*/  LDG.E.LTC128B.U16 R172, desc[UR36][R88.64+0x10] ;  /* 0x0000102458ac7981 */ /* 0x000164000c1e1520 */
.L_x_39:
[----:B------:R-:W-:Y:S05]  /*2740*/  BSYNC B1 ;  /* 0x0000000000017941 */ /* 0x000fea0003800000 */
.L_x_38:
[----:B-1---5:R-:W-:Y:S01]  /*2750*/  HADD2.F32 R90, -RZ, R172.H0_H0 ;  /* 0x200000acff5a7230 */ /* 0x022fe20000004100 */
[----:B------:R-:W-:Y:S01]  /*2760*/  ISETP.GT.AND P2, PT, R0, 0x9, P0 ;  /* 0x000000090000780c */ /* 0x000fe20000744270 */
[----:B------:R-:W-:Y:S03]  /*2770*/  BSSY B1, `(.L_x_40) ;  /* 0x000000a000017945 */ /* 0x000fe60003800000 */
[----:B------:R-:W-:Y:S01]  /*2780*/  FMUL R91, R90, R155 ;  /* 0x0000009b5a5b7220 */ /* 0x000fe20000400000 */
[----:B------:R-:W-:-:S03]  /*2790*/  @P1 IMAD.MOV.U32 R90, RZ, RZ, R168 ;  /* 0x000000ffff5a1224 */ /* 0x000fc600078e00a8 */
[----:B------:R-:W-:-:S05]  /*27a0*/  FFMA R91, R94, R154, R91 ;  /* 0x0000009a5e5b7223 */ /* 0x000fca000000005b */
[----:B------:R-:W-:-:S04]  /*27b0*/  F2FP.F16.F32.PACK_AB R91, RZ, R91 ;  /* 0x0000005bff5b723e */ /* 0x000fc800000000ff */
[----:B------:R-:W-:Y:S01]  /*27c0*/  PRMT R92, R91, 0x7610, R92 ;  /* 0x000076105b5c7816 */ /* 0x000fe2000000005c */
[----:B------:R-:W-:-:S05]  /*27d0*/  @P1 IMAD.MOV.U32 R91, RZ, RZ, R169 ;  /* 0x000000ffff5b1224 */ /* 0x000fca00078e00a9 */
[----:B------:R1:W-:Y:S01]  /*27e0*/  @P1 STG.E.U16 desc[UR36][R90.64+0x10], R92 ;  /* 0x0000105c5a001986 */ /* 0x0003e2000c101524 */
[----:B------:R-:W-:Y:S05]  /*27f0*/  @!P2 BRA `(.L_x_41) ;  /* 0x000000000004a947 */ /* 0x000fea0003800000 */
[----:B------:R0:W5:Y:S02]  /*2800*/  LDG.E.LTC128B.U16 R172, desc[UR36][R88.64+0x12] ;  /* 0x0000122458ac7981 */ /* 0x000164000c1e1520 */
.L_x_41:
[----:B------:R-:W-:Y:S05]  /*2810*/  BSYNC B1 ;  /* 0x0000000000017941 */ /* 0x000fea0003800000 */
.L_x_40:
        /* <DEDUP_REMOVED lines=12> */
.L_x_43:
[----:B------:R-:W-:Y:S05]  /*28e0*/  BSYNC B1 ;  /* 0x0000000000017941 */ /* 0x000fea0003800000 */
.L_x_42:
[----:B-1---5:R-:W-:Y:S01]  /*28f0*/  HADD2.F32 R90, -RZ, R172.H0_H0 ;  /* 0x200000acff5a7230 */ /* 0x022fe20000004100 */
[----:B------:R-:W-:Y:S01]  /*2900*/  ISETP.GT.AND P2, PT, R0, 0x11, P3 ;  /* 0x000000110000780c */ /* 0x000fe20001f44270 */
[----:B------:R-:W-:Y:S03]  /*2910*/  BSSY B1, `(.L_x_44) ;  /* 0x000000a000017945 */ /* 0x000fe60003800000 */
[----:B------:R-:W-:Y:S01]  /*2920*/  FMUL R91, R90, R155 ;  /* 0x0000009b5a5b7220 */ /* 0x000fe20000400000 */
[----:B------:R-:W-:-:S03]  /*2930*/  @P1 MOV R90, R158 ;  /* 0x0000009e005a1202 */ /* 0x000fc60000000f00 */
[----:B------:R-:W-:-:S05]  /*2940*/  FFMA R91, R96, R154, R91 ;  /* 0x0000009a605b7223 */ /* 0x000fca000000005b */
[----:B------:R-:W-:-:S04]  /*2950*/  F2FP.F16.F32.PACK_AB R91, RZ, R91 ;  /* 0x0000005bff5b723e */ /* 0x000fc800000000ff */
[----:B------:R-:W-:Y:S01]  /*2960*/  PRMT R92, R91, 0x7610, R92 ;  /* 0x000076105b5c7816 */ /* 0x000fe2000000005c */
[----:B------:R-:W-:-:S05]  /*2970*/  @P1 IMAD.MOV.U32 R91, RZ, RZ, R159 ;  /* 0x000000ffff5b1224 */ /* 0x000fca00078e009f */
[----:B------:R1:W-:Y:S01]  /*2980*/  @P1 STG.E.U16 desc[UR36][R90.64+0x20], R92 ;  /* 0x0000205c5a001986 */ /* 0x0003e2000c101524 */
[----:B------:R-:W-:Y:S05]  /*2990*/  @!P2 BRA `(.L_x_45) ;  /* 0x000000000004a947 */ /* 0x000fea0003800000 */
[----:B------:R0:W5:Y:S02]  /*29a0*/  LDG.E.LTC128B.U16 R172, desc[UR36][R160.64+0x22] ;  /* 0x00002224a0ac7981 */ /* 0x000164000c1e1520 */
.L_x_45:
[----:B------:R-:W-:Y:S05]  /*29b0*/  BSYNC B1 ;  /* 0x0000000000017941 */ /* 0x000fea0003800000 */
.L_x_44:
        /* <DEDUP_REMOVED lines=12> */
.L_x_47:
[----:B------:R-:W-:Y:S05]  /*2a80*/  BSYNC B1 ;  /* 0x0000000000017941 */ /* 0x000fea0003800000 */
.L_x_46:
        /* <DEDUP_REMOVED lines=12> */
.L_x_49:
[----:B------:R-:W-:Y:S05]  /*2b50*/  BSYNC B1 ;  /* 0x0000000000017941 */ /* 0x000fea0003800000 */
.L_x_48:
[----:B-1---5:R-:W-:Y:S01]  /*2b60*/  HADD2.F32 R90, -RZ, R172.H0_H0 ;  /* 0x200000acff5a7230 */ /* 0x022fe20000004100 */
[----:B------:R-:W-:Y:S01]  /*2b70*/  @P2 MOV R91, R169 ;  /* 0x000000a9005b2202 */ /* 0x000fe20000000f00 */
[----:B------:R-:W-:Y:S01]  /*2b80*/  BSSY B1, `(.L_x_50) ;  /* 0x000000a000017945 */ /* 0x000fe20003800000 */
[----:B------:R-:W-:Y:S02]  /*2b90*/  ISETP.GT.AND P1, PT, R0, 0x18, P3 ;  /* 0x000000180000780c */ /* 0x000fe40001f24270 */
        /* <DEDUP_REMOVED lines=8> */
.L_x_51:
[----:B------:R-:W-:Y:S05]  /*2c20*/  BSYNC B1 ;  /* 0x0000000000017941 */ /* 0x000fea0003800000 */
.L_x_50:
        /* <DEDUP_REMOVED lines=12> */
.L_x_53:
[----:B------:R-:W-:Y:S05]  /*2cf0*/  BSYNC B1 ;  /* 0x0000000000017941 */ /* 0x000fea0003800000 */
.L_x_52:
        /* <DEDUP_REMOVED lines=12> */
.L_x_55:
[----:B------:R-:W-:Y:S05]  /*2dc0*/  BSYNC B1 ;  /* 0x0000000000017941 */ /* 0x000fea0003800000 */
.L_x_54:
        /* <DEDUP_REMOVED lines=12> */
.L_x_57:
[----:B------:R-:W-:Y:S05]  /*2e90*/  BSYNC B1 ;  /* 0x0000000000017941 */ /* 0x000fea0003800000 */
.L_x_56:
[----:B-1---5:R-:W-:Y:S01]  /*2ea0*/  HADD2.F32 R90, -RZ, R172.H0_H0 ;  /* 0x200000acff5a7230 */ /* 0x022fe20000004100 */
[----:B------:R-:W-:Y:S01]  /*2eb0*/  ISETP.GT.AND P1, PT, R0, 0x20, P3 ;  /* 0x000000200000780c */ /* 0x000fe20001f24270 */
[----:B------:R-:W-:Y:S01]  /*2ec0*/  @P2 IMAD.MOV.U32 R91, RZ, RZ, R169 ;  /* 0x000000ffff5b2224 */ /* 0x000fe200078e00a9 */
[----:B------:R-:W-:Y:S02]  /*2ed0*/  BSSY B1, `(.L_x_58) ;  /* 0x0000009000017945 */ /* 0x000fe40003800000 */
[----:B------:R-:W-:-:S04]  /*2ee0*/  FMUL R90, R90, R155 ;  /* 0x0000009b5a5a7220 */ /* 0x000fc80000400000 */
[----:B------:R-:W-:-:S05]  /*2ef0*/  FFMA R90, R103, R154, R90 ;  /* 0x0000009a675a7223 */ /* 0x000fca000000005a */
[----:B------:R-:W-:-:S04]  /*2f00*/  F2FP.F16.F32.PACK_AB R90, RZ, R90 ;  /* 0x0000005aff5a723e */ /* 0x000fc800000000ff */
[----:B------:R-:W-:Y:S02]  /*2f10*/  PRMT R92, R90, 0x7610, R92 ;  /* 0x000076105a5c7816 */ /* 0x000fe4000000005c */
[----:B------:R-:W-:-:S05]  /*2f20*/  @P2 MOV R90, R168 ;  /* 0x000000a8005a2202 */ /* 0x000fca0000000f00 */
[----:B------:R1:W-:Y:S01]  /*2f30*/  @P2 STG.E.U16 desc[UR36][R90.64+0x32], R92 ;  /* 0x0000325c5a002986 */ /* 0x0003e2000c101524 */
[----:B------:R-:W-:Y:S05]  /*2f40*/  @!P1 BRA `(.L_x_59) ;  /* 0x0000000000049947 */ /* 0x000fea0003800000 */
[----:B------:R0:W5:Y:S02]  /*2f50*/  LDG.E.LTC128B.U16 R172, desc[UR36][R160.64+0x40] ;  /* 0x00004024a0ac7981 */ /* 0x000164000c1e1520 */
.L_x_59:
[----:B------:R-:W-:Y:S05]  /*2f60*/  BSYNC B1 ;  /* 0x0000000000017941 */ /* 0x000fea0003800000 */
.L_x_58:
        /* <DEDUP_REMOVED lines=12> */
.L_x_61:
[----:B------:R-:W-:Y:S05]  /*3030*/  BSYNC B1 ;  /* 0x0000000000017941 */ /* 0x000fea0003800000 */
.L_x_60:
        /* <DEDUP_REMOVED lines=12> */
.L_x_63:
[----:B------:R-:W-:Y:S05]  /*3100*/  BSYNC B1 ;  /* 0x0000000000017941 */ /* 0x000fea0003800000 */
.L_x_62:
        /* <DEDUP_REMOVED lines=12> */
.L_x_65:
[----:B------:R-:W-:Y:S05]  /*31d0*/  BSYNC B1 ;  /* 0x0000000000017941 */ /* 0x000fea0003800000 */
.L_x_64:
        /* <DEDUP_REMOVED lines=12> */
.L_x_67:
[----:B------:R-:W-:Y:S05]  /*32a0*/  BSYNC B1 ;  /* 0x0000000000017941 */ /* 0x000fea0003800000 */
.L_x_66:
        /* <DEDUP_REMOVED lines=12> */
.L_x_69:
[----:B------:R-:W-:Y:S05]  /*3370*/  BSYNC B1 ;  /* 0x0000000000017941 */ /* 0x000fea0003800000 */
.L_x_68:
        /* <DEDUP_REMOVED lines=12> */
.L_x_71:
[----:B------:R-:W-:Y:S05]  /*3440*/  BSYNC B1 ;  /* 0x0000000000017941 */ /* 0x000fea0003800000 */
.L_x_70:
        /* <DEDUP_REMOVED lines=12> */
.L_x_73:
[----:B------:R-:W-:Y:S05]  /*3510*/  BSYNC B1 ;  /* 0x0000000000017941 */ /* 0x000fea0003800000 */
.L_x_72:
        /* <DEDUP_REMOVED lines=12> */
.L_x_75:
[----:B------:R-:W-:Y:S05]  /*35e0*/  BSYNC B1 ;  /* 0x0000000000017941 */ /* 0x000fea0003800000 */
.L_x_74:
        /* <DEDUP_REMOVED lines=12> */
.L_x_77:
[----:B------:R-:W-:Y:S05]  /*36b0*/  BSYNC B1 ;  /* 0x0000000000017941 */ /* 0x000fea0003800000 */
.L_x_76:
        /* <DEDUP_REMOVED lines=12> */
.L_x_79:
[----:B------:R-:W-:Y:S05]  /*3780*/  BSYNC B1 ;  /* 0x0000000000017941 */ /* 0x000fea0003800000 */
.L_x_78:
        /* <DEDUP_REMOVED lines=12> */
.L_x_81:
[----:B------:R-:W-:Y:S05]  /*3850*/  BSYNC B1 ;  /* 0x0000000000017941 */ /* 0x000fea0003800000 */
.L_x_80:
        /* <DEDUP_REMOVED lines=12> */
.L_x_83:
[----:B------:R-:W-:Y:S05]  /*3920*/  BSYNC B1 ;  /* 0x0000000000017941 */ /* 0x000fea0003800000 */
.L_x_82:
        /* <DEDUP_REMOVED lines=12> */
.L_x_85:
[----:B------:R-:W-:Y:S05]  /*39f0*/  BSYNC B1 ;  /* 0x0000000000017941 */ /* 0x000fea0003800000 */
.L_x_84:
        /* <DEDUP_REMOVED lines=12> */
.L_x_87:
[----:B------:R-:W-:Y:S05]  /*3ac0*/  BSYNC B1 ;  /* 0x0000000000017941 */ /* 0x000fea0003800000 */
.L_x_86:
        /* <DEDUP_REMOVED lines=12> */
.L_x_89:
[----:B------:R-:W-:Y:S05]  /*3b90*/  BSYNC B1 ;  /* 0x0000000000017941 */ /* 0x000fea0003800000 */
.L_x_88:
        /* <DEDUP_REMOVED lines=12> */
.L_x_91:
[----:B------:R-:W-:Y:S05]  /*3c60*/  BSYNC B1 ;  /* 0x0000000000017941 */ /* 0x000fea0003800000 */
.L_x_90:
        /* <DEDUP_REMOVED lines=12> */
.L_x_93:
[----:B------:R-:W-:Y:S05]  /*3d30*/  BSYNC B1 ;  /* 0x0000000000017941 */ /* 0x000fea0003800000 */
.L_x_92:
        /* <DEDUP_REMOVED lines=12> */
.L_x_95:
[----:B------:R-:W-:Y:S05]  /*3e00*/  BSYNC B1 ;  /* 0x0000000000017941 */ /* 0x000fea0003800000 */
.L_x_94:
        /* <DEDUP_REMOVED lines=12> */
.L_x_97:
[----:B------:R-:W-:Y:S05]  /*3ed0*/  BSYNC B1 ;  /* 0x0000000000017941 */ /* 0x000fea0003800000 */
.L_x_96:
        /* <DEDUP_REMOVED lines=12> */
.L_x_99:
[----:B------:R-:W-:Y:S05]  /*3fa0*/  BSYNC B1 ;  /* 0x0000000000017941 */ /* 0x000fea0003800000 */
.L_x_98:
        /* <DEDUP_REMOVED lines=12> */
.L_x_101:
[----:B------:R-:W-:Y:S05]  /*4070*/  BSYNC B1 ;  /* 0x0000000000017941 */ /* 0x000fea0003800000 */
.L_x_100:
        /* <DEDUP_REMOVED lines=12> */
.L_x_103:
[----:B------:R-:W-:Y:S05]  /*4140*/  BSYNC B1 ;  /* 0x0000000000017941 */ /* 0x000fea0003800000 */
.L_x_102:
        /* <DEDUP_REMOVED lines=12> */
.L_x_105:
[----:B------:R-:W-:Y:S05]  /*4210*/  BSYNC B1 ;  /* 0x0000000000017941 */ /* 0x000fea0003800000 */
.L_x_104:
        /* <DEDUP_REMOVED lines=12> */
.L_x_107:
[----:B------:R-:W-:Y:S05]  /*42e0*/  BSYNC B1 ;  /* 0x0000000000017941 */ /* 0x000fea0003800000 */
.L_x_106:
        /* <DEDUP_REMOVED lines=12> */
.L_x_109:
[----:B------:R-:W-:Y:S05]  /*43b0*/  BSYNC B1 ;  /* 0x0000000000017941 */ /* 0x000fea0003800000 */
.L_x_108:
        /* <DEDUP_REMOVED lines=12> */
.L_x_111:
[----:B------:R-:W-:Y:S05]  /*4480*/  BSYNC B1 ;  /* 0x0000000000017941 */ /* 0x000fea0003800000 */
.L_x_110:
        /* <DEDUP_REMOVED lines=12> */
.L_x_113:
[----:B------:R-:W-:Y:S05]  /*4550*/  BSYNC B1 ;  /* 0x0000000000017941 */ /* 0x000fea0003800000 */
.L_x_112:
        /* <DEDUP_REMOVED lines=12> */
.L_x_115:
[----:B------:R-:W-:Y:S05]  /*4620*/  BSYNC B1 ;  /* 0x0000000000017941 */ /* 0x000fea0003800000 */
.L_x_114:
        /* <DEDUP_REMOVED lines=12> */
.L_x_117:
[----:B------:R-:W-:Y:S05]  /*46f0*/  BSYNC B1 ;  /* 0x0000000000017941 */ /* 0x000fea0003800000 */
.L_x_116:
        /* <DEDUP_REMOVED lines=12> */
.L_x_119:
[----:B------:R-:W-:Y:S05]  /*47c0*/  BSYNC B1 ;  /* 0x0000000000017941 */ /* 0x000fea0003800000 */
.L_x_118:
        /* <DEDUP_REMOVED lines=12> */
.L_x_121:
[----:B------:R-:W-:Y:S05]  /*4890*/  BSYNC B1 ;  /* 0x0000000000017941 */ /* 0x000fea0003800000 */
.L_x_120:
        /* <DEDUP_REMOVED lines=12> */
.L_x_123:
[----:B------:R-:W-:Y:S05]  /*4960*/  BSYNC B1 ;  /* 0x0000000000017941 */ /* 0x000fea0003800000 */
.L_x_122:
        /* <DEDUP_REMOVED lines=12> */
.L_x_125:
[----:B------:R-:W-:Y:S05]  /*4a30*/  BSYNC B1 ;  /* 0x0000000000017941 */ /* 0x000fea0003800000 */
.L_x_124:
        /* <DEDUP_REMOVED lines=12> */
.L_x_127:
[----:B------:R-:W-:Y:S05]  /*4b00*/  BSYNC B1 ;  /* 0x0000000000017941 */ /* 0x000fea0003800000 */
.L_x_126:
        /* <DEDUP_REMOVED lines=12> */
.L_x_129:
[----:B------:R-:W-:Y:S05]  /*4bd0*/  BSYNC B1 ;  /* 0x0000000000017941 */ /* 0x000fea0003800000 */
.L_x_128:
        /* <DEDUP_REMOVED lines=12> */
.L_x_131:
[----:B------:R-:W-:Y:S05]  /*4ca0*/  BSYNC B1 ;  /* 0x0000000000017941 */ /* 0x000fea0003800000 */
.L_x_130:
        /* <DEDUP_REMOVED lines=12> */
.L_x_133:
[----:B------:R-:W-:Y:S05]  /*4d70*/  BSYNC B1 ;  /* 0x0000000000017941 */ /* 0x000fea0003800000 */
.L_x_132:
        /* <DEDUP_REMOVED lines=12> */
.L_x_135:
[----:B------:R-:W-:Y:S05]  /*4e40*/  BSYNC B1 ;  /* 0x0000000000017941 */ /* 0x000fea0003800000 */
.L_x_134:
        /* <DEDUP_REMOVED lines=12> */
.L_x_137:
[----:B------:R-:W-:Y:S05]  /*4f10*/  BSYNC B1 ;  /* 0x0000000000017941 */ /* 0x000fea0003800000 */
.L_x_136:
        /* <DEDUP_REMOVED lines=12> */
.L_x_139:
[----:B------:R-:W-:Y:S05]  /*4fe0*/  BSYNC B1 ;  /* 0x0000000000017941 */ /* 0x000fea0003800000 */
.L_x_138:
        /* <DEDUP_REMOVED lines=12> */
.L_x_141:
[----:B------:R-:W-:Y:S05]  /*50b0*/  BSYNC B1 ;  /* 0x0000000000017941 */ /* 0x000fea0003800000 */
.L_x_140:
        /* <DEDUP_REMOVED lines=12> */
.L_x_143:
[----:B------:R-:W-:Y:S05]  /*5180*/  BSYNC B1 ;  /* 0x0000000000017941 */ /* 0x000fea0003800000 */
.L_x_142:
        /* <DEDUP_REMOVED lines=12> */
.L_x_145:
[----:B------:R-:W-:Y:S05]  /*5250*/  BSYNC B1 ;  /* 0x0000000000017941 */ /* 0x000fea0003800000 */
.L_x_144:
        /* <DEDUP_REMOVED lines=12> */
.L_x_147:
[----:B------:R-:W-:Y:S05]  /*5320*/  BSYNC B1 ;  /* 0x0000000000017941 */ /* 0x000fea0003800000 */
.L_x_146:
        /* <DEDUP_REMOVED lines=12> */
.L_x_149:
[----:B------:R-:W-:Y:S05]  /*53f0*/  BSYNC B1 ;  /* 0x0000000000017941 */ /* 0x000fea0003800000 */
.L_x_148:
        /* <DEDUP_REMOVED lines=12> */
.L_x_151:
[----:B------:R-:W-:Y:S05]  /*54c0*/  BSYNC B1 ;  /* 0x0000000000017941 */ /* 0x000fea0003800000 */
.L_x_150:
[----:B-----5:R-:W-:Y:S01]  /*54d0*/  HADD2.F32 R8, -RZ, R172.H0_H0 ;  /* 0x200000acff087230 */ /* 0x020fe20000004100 */
[----:B------:R-:W-:Y:S01]  /*54e0*/  ISETP.GT.AND P1, PT, R0, 0x79, P0 ;  /* 0x000000790000780c */ /* 0x000fe20000724270 */
[----:B------:R-:W-:Y:S01]  /*54f0*/  BSSY B1, `(.L_x_152) ;  /* 0x000000c000017945 */ /* 0x000fe20003800000 */
[----:B------:R-:W-:Y:S02]  /*5500*/  IADD3 R153, P0, R153, 0x80, RZ ;  /* 0x0000008099997810 */ /* 0x000fe40007f1e0ff */
[----:B-1----:R-:W-:Y:S01]  /*5510*/  FMUL R91, R8, R155 ;  /* 0x0000009b085b7220 */ /* 0x002fe20000400000 */
[----:B------:R-:W-:-:S03]  /*5520*/  @P2 IMAD.MOV.U32 R8, RZ, RZ, R168 ;  /* 0x000000ffff082224 */ /* 0x000fc600078e00a8 */
[----:B------:R-:W-:-:S05]  /*5530*/  FFMA R91, R150, R154, R91 ;  /* 0x0000009a965b7223 */ /* 0x000fca000000005b */
[----:B------:R-:W-:-:S04]  /*5540*/  F2FP.F16.F32.PACK_AB R91, RZ, R91 ;  /* 0x0000005bff5b723e */ /* 0x000fc800000000ff */
[----:B------:R-:W-:Y:S01]  /*5550*/  PRMT R90, R91, 0x7610, R90 ;  /* 0x000076105b5a7816 */ /* 0x000fe2000000005a */
[----:B------:R-:W-:Y:S02]  /*5560*/  IMAD.X R91, RZ, RZ, R9, P0 ;  /* 0x000000ffff5b7224 */ /* 0x000fe400000e0609 */
[----:B------:R-:W-:-:S05]  /*5570*/  @P2 IMAD.MOV.U32 R9, RZ, RZ, R169 ;  /* 0x000000ffff092224 */ /* 0x000fca00078e00a9 */
[----:B------:R1:W-:Y:S01]  /*5580*/  @P2 STG.E.U16 desc[UR36][R8.64+0xf0], R90 ;  /* 0x0000f05a08002986 */ /* 0x0003e2000c101524 */
[----:B------:R-:W-:Y:S05]  /*5590*/  @!P1 BRA `(.L_x_153) ;  /* 0x0000000000049947 */ /* 0x000fea0003800000 */
[----:B------:R0:W5:Y:S02]  /*55a0*/  LDG.E.LTC128B.U16 R172, desc[UR36][R88.64+0xf2] ;  /* 0x0000f22458ac7981 */ /* 0x000164000c1e1520 */
.L_x_153:
[----:B------:R-:W-:Y:S05]  /*55b0*/  BSYNC B1 ;  /* 0x0000000000017941 */ /* 0x000fea0003800000 */
.L_x_152:
[----:B-1---5:R-:W-:Y:S01]  /*55c0*/  HADD2.F32 R8, -RZ, R172.H0_H0 ;  /* 0x200000acff087230 */ /* 0x022fe20000004100 */
[----:B------:R-:W-:Y:S01]  /*55d0*/  ISETP.GT.AND P0, PT, R3, 0x80, PT ;  /* 0x000000800300780c */ /* 0x000fe20003f04270 */
[----:B------:R-:W-:-:S03]  /*55e0*/  IMAD R90, R91, R14, RZ ;  /* 0x0000000e5b5a7224 */ /* 0x000fc600078e02ff */
[----:B0-2---:R-:W-:Y:S01]  /*55f0*/  FMUL R88, R8, R155 ;  /* 0x0000009b08587220 */ /* 0x005fe20000400000 */
[C---:B------:R-:W-:Y:S01]  /*5600*/  IMAD R97, R153.reuse, R15, R90 ;  /* 0x0000000f99617224 */ /* 0x040fe200078e025a */
[----:B------:R-:W-:Y:S01]  /*5610*/  ISETP.GT.AND P3, PT, R0, RZ, P0 ;  /* 0x000000ff0000720c */ /* 0x000fe20000764270 */
[----:B------:R-:W-:-:S04]  /*5620*/  IMAD.WIDE.U32 R8, R153, R14, R156 ;  /* 0x0000000e99087225 */ /* 0x000fc800078e009c */
[----:B------:R-:W-:Y:S01]  /*5630*/  FFMA R151, R151, R154, R88 ;  /* 0x0000009a97977223 */ /* 0x000fe20000000058 */
[----:B------:R-:W-:Y:S01]  /*5640*/  IMAD.IADD R9, R9, 0x1, R97 ;  /* 0x0000000109097824 */ /* 0x000fe200078e0261 */
[----:B------:R-:W-:-:S03]  /*5650*/  LEA R88, P2, R8, R10, 0x1 ;  /* 0x0000000a08587211 */ /* 0x000fc600078408ff */
[----:B------:R-:W-:Y:S02]  /*5660*/  F2FP.F16.F32.PACK_AB R151, RZ, R151 ;  /* 0x00000097ff97723e */ /* 0x000fe400000000ff */
[----:B------:R-:W-:-:S03]  /*5670*/  LEA.HI.X R89, R8, R11, R9, 0x1, P2 ;  /* 0x0000000b08597211 */ /* 0x000fc600010f0c09 */
[----:B------:R0:W-:Y:S04]  /*5680*/  @P1 STG.E.U16 desc[UR36][R168.64+0xf2], R151 ;  /* 0x0000f297a8001986 */ /* 0x0001e8000c101524 */
[----:B------:R-:W2:Y:S01]  /*5690*/  @P3 LDG.E.LTC128B.U16 R172, desc[UR36][R88.64] ;  /* 0x0000002458ac3981 */ /* 0x000ea2000c1e1520 */
[----:B------:R-:W-:Y:S01]  /*56a0*/  IMAD.WIDE.U32 R8, R153, R14, R6 ;  /* 0x0000000e99087225 */ /* 0x000fe200078e0006 */
[----:B------:R-:W-:Y:S01]  /*56b0*/  SHF.L.U64.HI R95, R4, 0x8, R5 ;  /* 0x00000008045f7819 */ /* 0x000fe20000010205 */
[----:B------:R-:W-:Y:S01]  /*56c0*/  BSSY B1, `(.L_x_154) ;  /* 0x0000011000017945 */ /* 0x000fe20003800000 */
[----:B------:R-:W-:Y:S01]  /*56d0*/  ISETP.GT.AND P2, PT, R0, 0x1, P0 ;  /* 0x000000010000780c */ /* 0x000fe20000744270 */
[----:B------:R-:W-:Y:S01]  /*56e0*/  IMAD.SHL.U32 R93, R4, 0x100, RZ ;  /* 0x00000100045d7824 */ /* 0x000fe200078e00ff */
[----:B------:R-:W-:Y:S01]  /*56f0*/  IADD3 R9, R97, R9, RZ ;  /* 0x0000000961097210 */ /* 0x000fe20007ffe0ff */
[----:B--2---:R-:W-:-:S05]  /*5700*/  HADD2.F32 R90, -RZ, R172.H0_H0 ;  /* 0x200000acff5a7230 */ /* 0x004fca0000004100 */
[----:B------:R-:W-:Y:S01]  /*5710*/  FMUL R15, R90, R155 ;  /* 0x0000009b5a0f7220 */ /* 0x000fe20000400000 */
[----:B------:R-:W-:Y:S01]  /*5720*/  IMAD.WIDE.U32 R90, R23, R12, R8 ;  /* 0x0000000c175a7225 */ /* 0x000fe200078e0008 */
[----:B------:R-:W-:-:S03]  /*5730*/  IADD3 R8, P1, R93, R158, RZ ;  /* 0x0000009e5d087210 */ /* 0x000fc60007f3e0ff */
[----:B------:R-:W-:Y:S01]  /*5740*/  FFMA R15, R24, R154, R15 ;  /* 0x0000009a180f7223 */ /* 0x000fe2000000000f */
[----:B------:R-:W-:Y:S01]  /*5750*/  IMAD.IADD R5, R13, 0x1, R91 ;  /* 0x000000010d057824 */ /* 0x000fe200078e025b */
[C---:B------:R-:W-:Y:S01]  /*5760*/  LEA R4, P4, R90.reuse, R10, 0x1 ;  /* 0x0000000a5a047211 */ /* 0x040fe200078808ff */
[----:B------:R-:W-:Y:S02]  /*5770*/  IMAD.X R9, R95, 0x1, R159, P1 ;  /* 0x000000015f097824 */ /* 0x000fe400008e069f */
[----:B------:R-:W-:Y:S02]  /*5780*/  F2FP.F16.F32.PACK_AB R15, RZ, R15 ;  /* 0x0000000fff0f723e */ /* 0x000fe400000000ff */
[----:B------:R-:W-:-:S03]  /*5790*/  LEA.HI.X R5, R90, R11, R5, 0x1, P4 ;  /* 0x0000000b5a057211 */ /* 0x000fc600020f0c05 */
[----:B------:R0:W-:Y:S01]  /*57a0*/  @P3 STG.E.U16 desc[UR36][R8.64], R15 ;  /* 0x0000000f08003986 */ /* 0x0001e2000c101524 */
[----:B------:R-:W-:Y:S05]  /*57b0*/  @!P2 BRA `(.L_x_155) ;  /* 0x000000000004a947 */ /* 0x000fea0003800000 */
[----:B------:R1:W5:Y:S02]  /*57c0*/  LDG.E.LTC128B.U16 R172, desc[UR36][R4.64+0x2] ;  /* 0x0000022404ac7981 */ /* 0x000364000c1e1520 */
.L_x_155:
[----:B------:R-:W-:Y:S05]  /*57d0*/  BSYNC B1 ;  /* 0x0000000000017941 */ /* 0x000fea0003800000 */
.L_x_154:
[----:B-----5:R-:W-:Y:S01]  /*57e0*/  HADD2.F32 R24, -RZ, R172.H0_H0 ;  /* 0x200000acff187230 */ /* 0x020fe20000004100 */
[----:B------:R-:W-:Y:S01]  /*57f0*/  ISETP.GT.AND P1, PT, R3, 0x88, PT ;  /* 0x000000880300780c */ /* 0x000fe20003f24270 */
[----:B0-----:R-:W-:Y:S01]  /*5800*/  IMAD.WIDE.U32 R14, R153, R14, R162 ;  /* 0x0000000e990e7225 */ /* 0x001fe200078e00a2 */
[----:B------:R-:W-:Y:S03]  /*5810*/  BSSY B1, `(.L_x_156) ;  /* 0x000000e000017945 */ /* 0x000fe60003800000 */
[----:B------:R-:W-:Y:S01]  /*5820*/  FMUL R24, R24, R155 ;  /* 0x0000009b18187220 */ /* 0x000fe20000400000 */
[----:B------:R-:W-:Y:S01]  /*5830*/  ISETP.GT.AND P3, PT, R0, RZ, P1 ;  /* 0x000000ff0000720c */ /* 0x000fe20000f64270 */
[----:B------:R-:W-:Y:S01]  /*5840*/  IMAD.IADD R97, R97, 0x1, R15 ;  /* 0x0000000161617824 */ /* 0x000fe200078e020f */
[----:B------:R-:W-:Y:S01]  /*5850*/  IADD3 R21, P5, R20, R14, RZ ;  /* 0x0000000e14157210 */ /* 0x000fe20007fbe0ff */
[----:B------:R-:W-:Y:S01]  /*5860*/  FFMA R24, R25, R154, R24 ;  /* 0x0000009a19187223 */ /* 0x000fe20000000018 */
[----:B------:R-:W-:-:S03]  /*5870*/  IADD3 R20, P4, R6, R14, RZ ;  /* 0x0000000e06147210 */ /* 0x000fc60007f9e0ff */
[----:B------:R-:W-:Y:S01]  /*5880*/  IMAD.X R156, R97, 0x1, R157, P5 ;  /* 0x00000001619c7824 */ /* 0x000fe200028e069d */
[----:B------:R-:W-:Y:S02]  /*5890*/  F2FP.F16.F32.PACK_AB R24, RZ, R24 ;  /* 0x00000018ff18723e */ /* 0x000fe400000000ff */
[----:B------:R-:W-:-:S03]  /*58a0*/  LEA R14, P5, R21, R10, 0x1 ;  /* 0x0000000a150e7211 */ /* 0x000fc600078a08ff */
[----:B------:R0:W-:Y:S01]  /*58b0*/  @P2 STG.E.U16 desc[UR36][R8.64+0x2], R24 ;  /* 0x0000021808002986 */ /* 0x0001e2000c101524 */
[----:B------:R-:W-:Y:S01]  /*58c0*/  LEA.HI.X R15, R21, R11, R156, 0x1, P5 ;  /* 0x0000000b150f7211 */ /* 0x000fe200028f0c9c */
[----:B------:R-:W-:Y:S08]  /*58d0*/  @!P3 BRA `(.L_x_157) ;  /* 0x000000000004b947 */ /* 0x000ff00003800000 */
[----:B------:R2:W5:Y:S02]  /*58e0*/  LDG.E.LTC128B.U16 R172, desc[UR36][R14.64] ;  /* 0x000000240eac7981 */ /* 0x000564000c1e1520 */
.L_x_157:
[----:B------:R-:W-:Y:S05]  /*58f0*/  BSYNC B1 ;  /* 0x0000000000017941 */ /* 0x000fea0003800000 */
.L_x_156:
[----:B-----5:R-:W-:Y:S01]  /*5900*/  HADD2.F32 R6, -RZ, R172.H0_H0 ;  /* 0x200000acff067230 */ /* 0x020fe20000004100 */
[----:B------:R-:W-:Y:S01]  /*5910*/  ISETP.GT.AND P2, PT, R0, 0x1, P1 ;  /* 0x000000010000780c */ /* 0x000fe20000f44270 */
[----:B------:R-:W-:Y:S01]  /*5920*/  IMAD.X R21, R7, 0x1, R97, P4 ;  /* 0x0000000107157824 */ /* 0x000fe200020e0661 */
[----:B------:R-:W-:Y:S02]  /*5930*/  BSSY B1, `(.L_x_158) ;  /* 0x000000d000017945 */ /* 0x000fe40003800000 */
[----:B------:R-:W-:Y:S01]  /*5940*/  FMUL R3, R6, R155 ;  /* 0x0000009b06037220 */ /* 0x000fe20000400000 */
[----:B------:R-:W-:Y:S01]  /*5950*/  IADD3 R6, P4, R8, R165, RZ ;  /* 0x000000a508067210 */ /* 0x000fe20007f9e0ff */
[----:B--2---:R-:W-:-:S04]  /*5960*/  IMAD.WIDE.U32 R14, R23, R12, R20 ;  /* 0x0000000c170e7225 */ /* 0x004fc800078e0014 */
[----:B------:R-:W-:Y:S01]  /*5970*/  FFMA R3, R26, R154, R3 ;  /* 0x0000009a1a037223 */ /* 0x000fe20000000003 */
[----:B------:R-:W-:Y:S01]  /*5980*/  IMAD.X R7, R9, 0x1, R167, P4 ;  /* 0x0000000109077824 */ /* 0x000fe200020e06a7 */
[----:B------:R-:W-:-:S03]  /*5990*/  IADD3 R13, R13, R15, RZ ;  /* 0x0000000f0d0d7210 */ /* 0x000fc60007ffe0ff */
[----:B------:R-:W-:Y:S02]  /*59a0*/  F2FP.F16.F32.PACK_AB R3, RZ, R3 ;  /* 0x00000003ff03723e */ /* 0x000fe400000000ff */
[----:B------:R-:W-:-:S03]  /*59b0*/  LEA R10, P5, R14, R10, 0x1 ;  /* 0x0000000a0e0a7211 */ /* 0x000fc600078a08ff */
[----:B------:R2:W-:Y:S01]  /*59c0*/  @P3 STG.E.U16 desc[UR36][R6.64], R3 ;  /* 0x0000000306003986 */ /* 0x0005e2000c101524 */
[----:B------:R-:W-:Y:S01]  /*59d0*/  LEA.HI.X R11, R14, R11, R13, 0x1, P5 ;  /* 0x0000000b0e0b7211 */ /* 0x000fe200028f0c0d */
[----:B------:R-:W-:Y:S08]  /*59e0*/  @!P2 BRA `(.L_x_159) ;  /* 0x000000000004a947 */ /* 0x000ff00003800000 */
[----:B------:R0:W5:Y:S02]  /*59f0*/  LDG.E.LTC128B.U16 R172, desc[UR36][R10.64+0x2] ;  /* 0x000002240aac7981 */ /* 0x000164000c1e1520 */
.L_x_159:
[----:B------:R-:W-:Y:S05]  /*5a00*/  BSYNC B1 ;  /* 0x0000000000017941 */ /* 0x000fea0003800000 */
.L_x_158:
[----:B-----5:R-:W-:Y:S01]  /*5a10*/  HADD2.F32 R12, -RZ, R172.H0_H0 ;  /* 0x200000acff0c7230 */ /* 0x020fe20000004100 */
[----:B------:R-:W-:Y:S01]  /*5a20*/  ISETP.GT.AND P3, PT, R0, 0x8, P0 ;  /* 0x000000080000780c */ /* 0x000fe20000764270 */
[----:B------:R-:W-:Y:S03]  /*5a30*/  BSSY B1, `(.L_x_160) ;  /* 0x0000007000017945 */ /* 0x000fe60003800000 */
[----:B------:R-:W-:-:S04]  /*5a40*/  FMUL R12, R12, R155 ;  /* 0x0000009b0c0c7220 */ /* 0x000fc80000400000 */
[----:B------:R-:W-:-:S05]  /*5a50*/  FFMA R12, R27, R154, R12 ;  /* 0x0000009a1b0c7223 */ /* 0x000fca000000000c */
[----:B------:R-:W-:-:S05]  /*5a60*/  F2FP.F16.F32.PACK_AB R12, RZ, R12 ;  /* 0x0000000cff0c723e */ /* 0x000fca00000000ff */
[----:B------:R0:W-:Y:S01]  /*5a70*/  @P2 STG.E.U16 desc[UR36][R6.64+0x2], R12 ;  /* 0x0000020c06002986 */ /* 0x0001e2000c101524 */
[----:B------:R-:W-:Y:S05]  /*5a80*/  @!P3 BRA `(.L_x_161) ;  /* 0x000000000004b947 */ /* 0x000fea0003800000 */
[----:B------:R0:W5:Y:S02]  /*5a90*/  LDG.E.LTC128B.U16 R172, desc[UR36][R4.64+0x10] ;  /* 0x0000102404ac7981 */ /* 0x000164000c1e1520 */
.L_x_161:
[----:B------:R-:W-:Y:S05]  /*5aa0*/  BSYNC B1 ;  /* 0x0000000000017941 */ /* 0x000fea0003800000 */
.L_x_160:
[----:B0-2--5:R-:W-:Y:S01]  /*5ab0*/  HADD2.F32 R6, -RZ, R172.H0_H0 ;  /* 0x200000acff067230 */ /* 0x025fe20000004100 */
[----:B------:R-:W-:Y:S01]  /*5ac0*/  ISETP.GT.AND P2, PT, R0, 0x9, P0 ;  /* 0x000000090000780c */ /* 0x000fe20000744270 */
[----:B------:R-:W-:Y:S01]  /*5ad0*/  IMAD.MOV.U32 R7, RZ, RZ, R9 ;  /* 0x000000ffff077224 */ /* 0x000fe200078e0009 */
[----:B------:R-:W-:Y:S02]  /*5ae0*/  BSSY B1, `(.L_x_162) ;  /* 0x0000008000017945 */ /* 0x000fe40003800000 */
[----:B------:R-:W-:Y:S01]  /*5af0*/  FMUL R3, R6, R155 ;  /* 0x0000009b06037220 */ /* 0x000fe20000400000 */
[----:B------:R-:W-:-:S03]  /*5b00*/  IMAD.MOV.U32 R6, RZ, RZ, R8 ;  /* 0x000000ffff067224 */ /* 0x000fc600078e0008 */
[----:B------:R-:W-:-:S05]  /*5b10*/  FFMA R3, R28, R154, R3 ;  /* 0x0000009a1c037223 */ /* 0x000fca0000000003 */
[----:B------:R-:W-:-:S05]  /*5b20*/  F2FP.F16.F32.PACK_AB R3, RZ, R3 ;  /* 0x00000003ff03723e */ /* 0x000fca00000000ff */
[----:B------:R0:W-:Y:S01]  /*5b30*/  @P3 STG.E.U16 desc[UR36][R6.64+0x10], R3 ;  /* 0x0000100306003986 */ /* 0x0001e2000c101524 */
[----:B------:R-:W-:Y:S05]  /*5b40*/  @!P2 BRA `(.L_x_163) ;  /* 0x000000000004a947 */ /* 0x000fea0003800000 */
[----:B------:R2:W5:Y:S02]  /*5b50*/  LDG.E.LTC128B.U16 R172, desc[UR36][R4.64+0x12] ;  /* 0x0000122404ac7981 */ /* 0x000564000c1e1520 */
.L_x_163:
[----:B------:R-:W-:Y:S05]  /*5b60*/  BSYNC B1 ;  /* 0x0000000000017941 */ /* 0x000fea0003800000 */
.L_x_162:
        /* <DEDUP_REMOVED lines=9> */
.L_x_165:
[----:B------:R-:W-:Y:S05]  /*5c00*/  BSYNC B1 ;  /* 0x0000000000017941 */ /* 0x000fea0003800000 */
.L_x_164:
[----:B0----5:R-:W-:Y:S01]  /*5c10*/  HADD2.F32 R12, -RZ, R172.H0_H0 ;  /* 0x200000acff0c7230 */ /* 0x021fe20000004100 */
[----:B------:R-:W-:Y:S01]  /*5c20*/  IADD3 R8, P3, R165, R8, RZ ;  /* 0x00000008a5087210 */ /* 0x000fe20007f7e0ff */
[----:B------:R-:W-:Y:S01]  /*5c30*/  BSSY B1, `(.L_x_166) ;  /* 0x0000009000017945 */ /* 0x000fe20003800000 */
[----:B------:R-:W-:Y:S02]  /*5c40*/  ISETP.GT.AND P2, PT, R0, 0x9, P1 ;  /* 0x000000090000780c */ /* 0x000fe40000f44270 */
[----:B------:R-:W-:Y:S01]  /*5c50*/  FMUL R3, R12, R155 ;  /* 0x0000009b0c037220 */ /* 0x000fe20000400000 */
[----:B------:R-:W-:-:S03]  /*5c60*/  IMAD.X R9, R167, 0x1, R9, P3 ;  /* 0x00000001a7097824 */ /* 0x000fc600018e0609 */
[----:B------:R-:W-:-:S05]  /*5c70*/  FFMA R3, R30, R154, R3 ;  /* 0x0000009a1e037223 */ /* 0x000fca0000000003 */
[----:B------:R-:W-:-:S05]  /*5c80*/  F2FP.F16.F32.PACK_AB R3, RZ, R3 ;  /* 0x00000003ff03723e */ /* 0x000fca00000000ff */
[----:B------:R0:W-:Y:S01]  /*5c90*/  @P4 STG.E.U16 desc[UR36][R8.64+0x10], R3 ;  /* 0x0000100308004986 */ /* 0x0001e2000c101524 */
[----:B------:R-:W-:Y:S05]  /*5ca0*/  @!P2 BRA `(.L_x_167) ;  /* 0x000000000004a947 */ /* 0x000fea0003800000 */
[----:B------:R0:W5:Y:S02]  /*5cb0*/  LDG.E.LTC128B.U16 R172, desc[UR36][R10.64+0x12] ;  /* 0x000012240aac7981 */ /* 0x000164000c1e1520 */
.L_x_167:
[----:B------:R-:W-:Y:S05]  /*5cc0*/  BSYNC B1 ;  /* 0x0000000000017941 */ /* 0x000fea0003800000 */
.L_x_166:
[----:B0----5:R-:W-:Y:S01]  /*5cd0*/  HADD2.F32 R8, -RZ, R172.H0_H0 ;  /* 0x200000acff087230 */ /* 0x021fe20000004100 */
[----:B------:R-:W-:Y:S01]  /*5ce0*/  ISETP.GT.AND P3, PT, R0, 0x10, P0 ;  /* 0x000000100000780c */ /* 0x000fe20000764270 */
[----:B------:R-:W-:Y:S03]  /*5cf0*/  BSSY B1, `(.L_x_168) ;  /* 0x0000009000017945 */ /* 0x000fe60003800000 */
[----:B------:R-:W-:-:S04]  /*5d00*/  FMUL R8, R8, R155 ;  /* 0x0000009b08087220 */ /* 0x000fc80000400000 */
[----:B------:R-:W-:Y:S01]  /*5d10*/  FFMA R31, R31, R154, R8 ;  /* 0x0000009a1f1f7223 */ /* 0x000fe20000000008 */
[----:B------:R-:W-:-:S04]  /*5d20*/  IADD3 R8, P4, P5, R165, R158, R93 ;  /* 0x0000009ea5087210 */ /* 0x000fc80007d9e05d */
[----:B------:R-:W-:Y:S02]  /*5d30*/  F2FP.F16.F32.PACK_AB R31, RZ, R31 ;  /* 0x0000001fff1f723e */ /* 0x000fe400000000ff */
[----:B------:R-:W-:-:S05]  /*5d40*/  IADD3.X R9, R167, R159, R95, P4, P5 ;  /* 0x0000009fa7097210 */ /* 0x000fca00027ea45f */
[----:B------:R0:W-:Y:S01]  /*5d50*/  @P2 STG.E.U16 desc[UR36][R8.64+0x12], R31 ;  /* 0x0000121f08002986 */ /* 0x0001e2000c101524 */
[----:B------:R-:W-:Y:S05]  /*5d60*/  @!P3 BRA `(.L_x_169) ;  /* 0x000000000004b947 */ /* 0x000fea0003800000 */
[----:B------:R0:W5:Y:S02]  /*5d70*/  LDG.E.LTC128B.U16 R172, desc[UR36][R4.64+0x20] ;  /* 0x0000202404ac7981 */ /* 0x000164000c1e1520 */
.L_x_169:
[----:B------:R-:W-:Y:S05]  /*5d80*/  BSYNC B1 ;  /* 0x0000000000017941 */ /* 0x000fea0003800000 */
.L_x_168:
        /* <DEDUP_REMOVED lines=9> */
.L_x_171:
[----:B------:R-:W-:Y:S05]  /*5e20*/  BSYNC B1 ;  /* 0x0000000000017941 */ /* 0x000fea0003800000 */
.L_x_170:
        /* <DEDUP_REMOVED lines=9> */
.L_x_173:
[----:B------:R-:W-:Y:S05]  /*5ec0*/  BSYNC B1 ;  /* 0x0000000000017941 */ /* 0x000fea0003800000 */
.L_x_172:
[----:B0----5:R-:W-:Y:S01]  /*5ed0*/  HADD2.F32 R12, -RZ, R172.H0_H0 ;  /* 0x200000acff0c7230 */ /* 0x021fe20000004100 */
        /* <DEDUP_REMOVED lines=8> */
.L_x_175:
[----:B------:R-:W-:Y:S05]  /*5f60*/  BSYNC B1 ;  /* 0x0000000000017941 */ /* 0x000fea0003800000 */
.L_x_174:
        /* <DEDUP_REMOVED lines=9> */
.L_x_177:
[----:B------:R-:W-:Y:S05]  /*6000*/  BSYNC B1 ;  /* 0x0000000000017941 */ /* 0x000fea0003800000 */
.L_x_176:
        /* <DEDUP_REMOVED lines=9> */
.L_x_179:
[----:B------:R-:W-:Y:S05]  /*60a0*/  BSYNC B1 ;  /* 0x0000000000017941 */ /* 0x000fea0003800000 */
.L_x_178:
        /* <DEDUP_REMOVED lines=9> */
.L_x_181:
[----:B------:R-:W-:Y:S05]  /*6140*/  BSYNC B1 ;  /* 0x0000000000017941 */ /* 0x000fea0003800000 */
.L_x_180:
        /* <DEDUP_REMOVED lines=9> */
.L_x_183:
[----:B------:R-:W-:Y:S05]  /*61e0*/  BSYNC B1 ;  /* 0x0000000000017941 */ /* 0x000fea0003800000 */
.L_x_182:
        /* <DEDUP_REMOVED lines=9> */
.L_x_185:
[----:B------:R-:W-:Y:S05]  /*6280*/  BSYNC B1 ;  /* 0x0000000000017941 */ /* 0x000fea0003800000 */
.L_x_184:
        /* <DEDUP_REMOVED lines=9> */
.L_x_187:
[----:B------:R-:W-:Y:S05]  /*6320*/  BSYNC B1 ;  /* 0x0000000000017941 */ /* 0x000fea0003800000 */
.L_x_186:
        /* <DEDUP_REMOVED lines=9> */
.L_x_189:
[----:B------:R-:W-:Y:S05]  /*63c0*/  BSYNC B1 ;  /* 0x0000000000017941 */ /* 0x000fea0003800000 */
.L_x_188:
        /* <DEDUP_REMOVED lines=9> */
.L_x_191:
[----:B------:R-:W-:Y:S05]  /*6460*/  BSYNC B1 ;  /* 0x0000000000017941 */ /* 0x000fea0003800000 */
.L_x_190:
        /* <DEDUP_REMOVED lines=9> */
.L_x_193:
[----:B------:R-:W-:Y:S05]  /*6500*/  BSYNC B1 ;  /* 0x0000000000017941 */ /* 0x000fea0003800000 */
.L_x_192:
        /* <DEDUP_REMOVED lines=9> */
.L_x_195:
[----:B------:R-:W-:Y:S05]  /*65a0*/  BSYNC B1 ;  /* 0x0000000000017941 */ /* 0x000fea0003800000 */
.L_x_194:
        /* <DEDUP_REMOVED lines=9> */
.L_x_197:
[----:B------:R-:W-:Y:S05]  /*6640*/  BSYNC B1 ;  /* 0x0000000000017941 */ /* 0x000fea0003800000 */
.L_x_196:
        /* <DEDUP_REMOVED lines=9> */
.L_x_199:
[----:B------:R-:W-:Y:S05]  /*66e0*/  BSYNC B1 ;  /* 0x0000000000017941 */ /* 0x000fea0003800000 */
.L_x_198:
        /* <DEDUP_REMOVED lines=9> */
.L_x_201:
[----:B------:R-:W-:Y:S05]  /*6780*/  BSYNC B1 ;  /* 0x0000000000017941 */ /* 0x000fea0003800000 */
.L_x_200:
        /* <DEDUP_REMOVED lines=9> */
.L_x_203:
[----:B------:R-:W-:Y:S05]  /*6820*/  BSYNC B1 ;  /* 0x0000000000017941 */ /* 0x000fea0003800000 */
.L_x_202:
        /* <DEDUP_REMOVED lines=9> */
.L_x_205:
[----:B------:R-:W-:Y:S05]  /*68c0*/  BSYNC B1 ;  /* 0x0000000000017941 */ /* 0x000fea0003800000 */
.L_x_204:
        /* <DEDUP_REMOVED lines=9> */
.L_x_207:
[----:B------:R-:W-:Y:S05]  /*6960*/  BSYNC B1 ;  /* 0x0000000000017941 */ /* 0x000fea0003800000 */
.L_x_206:
        /* <DEDUP_REMOVED lines=9> */
.L_x_209:
[----:B------:R-:W-:Y:S05]  /*6a00*/  BSYNC B1 ;  /* 0x0000000000017941 */ /* 0x000fea0003800000 */
.L_x_208:
        /* <DEDUP_REMOVED lines=9> */
.L_x_211:
[----:B------:R-:W-:Y:S05]  /*6aa0*/  BSYNC B1 ;  /* 0x0000000000017941 */ /* 0x000fea0003800000 */
.L_x_210:
        /* <DEDUP_REMOVED lines=9> */
.L_x_213:
[----:B------:R-:W-:Y:S05]  /*6b40*/  BSYNC B1 ;  /* 0x0000000000017941 */ /* 0x000fea0003800000 */
.L_x_212:
        /* <DEDUP_REMOVED lines=9> */
.L_x_215:
[----:B------:R-:W-:Y:S05]  /*6be0*/  BSYNC B1 ;  /* 0x0000000000017941 */ /* 0x000fea0003800000 */
.L_x_214:
        /* <DEDUP_REMOVED lines=9> */
.L_x_217:
[----:B------:R-:W-:Y:S05]  /*6c80*/  BSYNC B1 ;  /* 0x0000000000017941 */ /* 0x000fea0003800000 */
.L_x_216:
        /* <DEDUP_REMOVED lines=9> */
.L_x_219:
[----:B------:R-:W-:Y:S05]  /*6d20*/  BSYNC B1 ;  /* 0x0000000000017941 */ /* 0x000fea0003800000 */
.L_x_218:
        /* <DEDUP_REMOVED lines=9> */
.L_x_221:
[----:B------:R-:W-:Y:S05]  /*6dc0*/  BSYNC B1 ;  /* 0x0000000000017941 */ /* 0x000fea0003800000 */
.L_x_220:
        /* <DEDUP_REMOVED lines=9> */
.L_x_223:
[----:B------:R-:W-:Y:S05]  /*6e60*/  BSYNC B1 ;  /* 0x0000000000017941 */ /* 0x000fea0003800000 */
.L_x_222:
        /* <DEDUP_REMOVED lines=9> */
.L_x_225:
[----:B------:R-:W-:Y:S05]  /*6f00*/  BSYNC B1 ;  /* 0x0000000000017941 */ /* 0x000fea0003800000 */
.L_x_224:
        /* <DEDUP_REMOVED lines=9> */
.L_x_227:
[----:B------:R-:W-:Y:S05]  /*6fa0*/  BSYNC B1 ;  /* 0x0000000000017941 */ /* 0x000fea0003800000 */
.L_x_226:
        /* <DEDUP_REMOVED lines=9> */
.L_x_229:
[----:B------:R-:W-:Y:S05]  /*7040*/  BSYNC B1 ;  /* 0x0000000000017941 */ /* 0x000fea0003800000 */
.L_x_228:
        /* <DEDUP_REMOVED lines=9> */
.L_x_231:
[----:B------:R-:W-:Y:S05]  /*70e0*/  BSYNC B1 ;  /* 0x0000000000017941 */ /* 0x000fea0003800000 */
.L_x_230:
        /* <DEDUP_REMOVED lines=9> */
.L_x_233:
[----:B------:R-:W-:Y:S05]  /*7180*/  BSYNC B1 ;  /* 0x0000000000017941 */ /* 0x000fea0003800000 */
.L_x_232:
        /* <DEDUP_REMOVED lines=9> */
.L_x_235:
[----:B------:R-:W-:Y:S05]  /*7220*/  BSYNC B1 ;  /* 0x0000000000017941 */ /* 0x000fea0003800000 */
.L_x_234:
        /* <DEDUP_REMOVED lines=9> */
.L_x_237:
[----:B------:R-:W-:Y:S05]  /*72c0*/  BSYNC B1 ;  /* 0x0000000000017941 */ /* 0x000fea0003800000 */
.L_x_236:
        /* <DEDUP_REMOVED lines=9> */
.L_x_239:
[----:B------:R-:W-:Y:S05]  /*7360*/  BSYNC B1 ;  /* 0x0000000000017941 */ /* 0x000fea0003800000 */
.L_x_238:
        /* <DEDUP_REMOVED lines=9> */
.L_x_241:
[----:B------:R-:W-:Y:S05]  /*7400*/  BSYNC B1 ;  /* 0x0000000000017941 */ /* 0x000fea0003800000 */
.L_x_240:
        /* <DEDUP_REMOVED lines=9> */
.L_x_243:
[----:B------:R-:W-:Y:S05]  /*74a0*/  BSYNC B1 ;  /* 0x0000000000017941 */ /* 0x000fea0003800000 */
.L_x_242:
        /* <DEDUP_REMOVED lines=9> */
.L_x_245:
[----:B------:R-:W-:Y:S05]  /*7540*/  BSYNC B1 ;  /* 0x0000000000017941 */ /* 0x000fea0003800000 */
.L_x_244:
        /* <DEDUP_REMOVED lines=9> */
.L_x_247:
[----:B------:R-:W-:Y:S05]  /*75e0*/  BSYNC B1 ;  /* 0x0000000000017941 */ /* 0x000fea0003800000 */
.L_x_246:
        /* <DEDUP_REMOVED lines=9> */
.L_x_249:
[----:B------:R-:W-:Y:S05]  /*7680*/  BSYNC B1 ;  /* 0x0000000000017941 */ /* 0x000fea0003800000 */
.L_x_248:
        /* <DEDUP_REMOVED lines=9> */
.L_x_251:
[----:B------:R-:W-:Y:S05]  /*7720*/  BSYNC B1 ;  /* 0x0000000000017941 */ /* 0x000fea0003800000 */
.L_x_250:
        /* <DEDUP_REMOVED lines=9> */
.L_x_253:
[----:B------:R-:W-:Y:S05]  /*77c0*/  BSYNC B1 ;  /* 0x0000000000017941 */ /* 0x000fea0003800000 */
.L_x_252:
        /* <DEDUP_REMOVED lines=9> */
.L_x_255:
[----:B------:R-:W-:Y:S05]  /*7860*/  BSYNC B1 ;  /* 0x0000000000017941 */ /* 0x000fea0003800000 */
.L_x_254:
        /* <DEDUP_REMOVED lines=9> */
.L_x_257:
[----:B------:R-:W-:Y:S05]  /*7900*/  BSYNC B1 ;  /* 0x0000000000017941 */ /* 0x000fea0003800000 */
.L_x_256:
        /* <DEDUP_REMOVED lines=9> */
.L_x_259:
[----:B------:R-:W-:Y:S05]  /*79a0*/  BSYNC B1 ;  /* 0x0000000000017941 */ /* 0x000fea0003800000 */
.L_x_258:
        /* <DEDUP_REMOVED lines=9> */
.L_x_261:
[----:B------:R-:W-:Y:S05]  /*7a40*/  BSYNC B1 ;  /* 0x0000000000017941 */ /* 0x000fea0003800000 */
.L_x_260:
        /* <DEDUP_REMOVED lines=9> */
.L_x_263:
[----:B------:R-:W-:Y:S05]  /*7ae0*/  BSYNC B1 ;  /* 0x0000000000017941 */ /* 0x000fea0003800000 */
.L_x_262:
        /* <DEDUP_REMOVED lines=9> */
.L_x_265:
[----:B------:R-:W-:Y:S05]  /*7b80*/  BSYNC B1 ;  /* 0x0000000000017941 */ /* 0x000fea0003800000 */
.L_x_264:
        /* <DEDUP_REMOVED lines=9> */
.L_x_267:
[----:B------:R-:W-:Y:S05]  /*7c20*/  BSYNC B1 ;  /* 0x0000000000017941 */ /* 0x000fea0003800000 */
.L_x_266:
        /* <DEDUP_REMOVED lines=9> */
.L_x_269:
[----:B------:R-:W-:Y:S05]  /*7cc0*/  BSYNC B1 ;  /* 0x0000000000017941 */ /* 0x000fea0003800000 */
.L_x_268:
        /* <DEDUP_REMOVED lines=9> */
.L_x_271:
[----:B------:R-:W-:Y:S05]  /*7d60*/  BSYNC B1 ;  /* 0x0000000000017941 */ /* 0x000fea0003800000 */
.L_x_270:
        /* <DEDUP_REMOVED lines=9> */
.L_x_273:
[----:B------:R-:W-:Y:S05]  /*7e00*/  BSYNC B1 ;  /* 0x0000000000017941 */ /* 0x000fea0003800000 */
.L_x_272:
        /* <DEDUP_REMOVED lines=9> */
.L_x_275:
[----:B------:R-:W-:Y:S05]  /*7ea0*/  BSYNC B1 ;  /* 0x0000000000017941 */ /* 0x000fea0003800000 */
.L_x_274:
[----:B012--5:R-:W-:Y:S01]  /*7eb0*/  HADD2.F32 R4, -RZ, R172.H0_H0 ;  /* 0x200000acff047230 */ /* 0x027fe20000004100 */
        /* <DEDUP_REMOVED lines=8> */
.L_x_277:
[----:B------:R-:W-:Y:S05]  /*7f40*/  BSYNC B1 ;  /* 0x0000000000017941 */ /* 0x000fea0003800000 */
.L_x_276:
[----:B0----5:R-:W-:Y:S01]  /*7f50*/  HADD2.F32 R4, -RZ, R172.H0_H0 ;  /* 0x200000acff047230 */ /* 0x021fe20000004100 */
[----:B------:R-:W-:Y:S01]  /*7f60*/  ISETP.GT.AND P1, PT, R0, 0x79, P1 ;  /* 0x000000790000780c */ /* 0x000fe20000f24270 */
[----:B------:R-:W-:Y:S01]  /*7f70*/  @P2 IMAD.MOV.U32 R5, RZ, RZ, R9 ;  /* 0x000000ffff052224 */ /* 0x000fe200078e0009 */
[----:B------:R-:W-:Y:S02]  /*7f80*/  BSSY B1, `(.L_x_278) ;  /* 0x0000008000017945 */ /* 0x000fe40003800000 */
[----:B------:R-:W-:Y:S01]  /*7f90*/  FMUL R3, R4, R155 ;  /* 0x0000009b04037220 */ /* 0x000fe20000400000 */
[----:B------:R-:W-:-:S03]  /*7fa0*/  @P2 IMAD.MOV.U32 R4, RZ, RZ, R8 ;  /* 0x000000ffff042224 */ /* 0x000fc600078e0008 */
[----:B------:R-:W-:-:S05]  /*7fb0*/  FFMA R3, R86, R154, R3 ;  /* 0x0000009a56037223 */ /* 0x000fca0000000003 */
[----:B------:R-:W-:-:S05]  /*7fc0*/  F2FP.F16.F32.PACK_AB R3, RZ, R3 ;  /* 0x00000003ff03723e */ /* 0x000fca00000000ff */
[----:B------:R0:W-:Y:S01]  /*7fd0*/  @P2 STG.E.U16 desc[UR36][R4.64+0xf0], R3 ;  /* 0x0000f00304002986 */ /* 0x0001e2000c101524 */
[----:B------:R-:W-:Y:S05]  /*7fe0*/  @!P1 BRA `(.L_x_279) ;  /* 0x0000000000049947 */ /* 0x000fea0003800000 */
[----:B------:R2:W5:Y:S02]  /*7ff0*/  LDG.E.LTC128B.U16 R172, desc[UR36][R10.64+0xf2] ;  /* 0x0000f2240aac7981 */ /* 0x000564000c1e1520 */
.L_x_279:
[----:B------:R-:W-:Y:S05]  /*8000*/  BSYNC B1 ;  /* 0x0000000000017941 */ /* 0x000fea0003800000 */
.L_x_278:
[----:B------:R-:W-:Y:S05]  /*8010*/  @!P1 BRA `(.L_x_280) ;  /* 0x00000024004c9947 */ /* 0x000fea0003800000 */
[----:B-----5:R-:W-:-:S05]  /*8020*/  HADD2.F32 R172, -RZ, R172.H0_H0 ;  /* 0x200000acffac7230 */ /* 0x020fca0000004100 */
[----:B------:R-:W-:-:S04]  /*8030*/  FMUL R172, R172, R155 ;  /* 0x0000009bacac7220 */ /* 0x000fc80000400000 */
[----:B------:R-:W-:-:S05]  /*8040*/  FFMA R172, R87, R154, R172 ;  /* 0x0000009a57ac7223 */ /* 0x000fca00000000ac */
[----:B------:R-:W-:-:S05]  /*8050*/  F2FP.F16.F32.PACK_AB R172, RZ, R172 ;  /* 0x000000acffac723e */ /* 0x000fca00000000ff */
[----:B------:R0:W-:Y:S01]  /*8060*/  STG.E.U16 desc[UR36][R8.64+0xf2], R172 ;  /* 0x0000f2ac08007986 */ /* 0x0001e2000c101524 */
[----:B------:R-:W-:Y:S05]  /*8070*/  BRA `(.L_x_280) ;  /* 0x0000002400347947 */ /* 0x000fea0003800000 */
.L_x_29:
[----:B------:R-:W-:Y:S01]  /*8080*/  ULDC.64 UR4, c[0x0][0x5c0] ;  /* 0x0001700000047ab9 */ /* 0x000fe20000000a00 */
[-C--:B------:R-:W-:Y:S01]  /*8090*/  FMUL R88, R88, R154.reuse ;  /* 0x0000009a58587220 */ /* 0x080fe20000400000 */
[----:B------:R-:W-:Y:S01]  /*80a0*/  LEA R8, P0, R166, UR4, 0x1 ;  /* 0x00000004a6087c11 */ /* 0x000fe2000f8008ff */
[-C--:B------:R-:W-:Y:S01]  /*80b0*/  FMUL R89, R89, R154.reuse ;  /* 0x0000009a59597220 */ /* 0x080fe20000400000 */
[----:B------:R-:W-:Y:S01]  /*80c0*/  ISETP.GT.AND P2, PT, R0, 0x1, P3 ;  /* 0x000000010000780c */ /* 0x000fe20001f44270 */
[-C--:B------:R-:W-:Y:S01]  /*80d0*/  FMUL R90, R90, R154.reuse ;  /* 0x0000009a5a5a7220 */ /* 0x080fe20000400000 */
[----:B------:R-:W-:Y:S01]  /*80e0*/  LEA.HI.X R9, R166, UR5, R169, 0x1, P0 ;  /* 0x00000005a6097c11 */ /* 0x000fe200080f0ca9 */
[-C--:B------:R-:W-:Y:S01]  /*80f0*/  FMUL R91, R91, R154.reuse ;  /* 0x0000009a5b5b7220 */ /* 0x080fe20000400000 */
[----:B------:R-:W-:Y:S01]  /*8100*/  ISETP.GT.AND P0, PT, R3, 0x8, PT ;  /* 0x000000080300780c */ /* 0x000fe20003f04270 */
[----:B------:R-:W-:Y:S01]  /*8110*/  FMUL R92, R92, R154 ;  /* 0x0000009a5c5c7220 */ /* 0x000fe20000400000 */
[----:B------:R-:W-:Y:S01]  /*8120*/  F2FP.F16.F32.PACK_AB R88, RZ, R88 ;  /* 0x00000058ff58723e */ /* 0x000fe200000000ff */
[-C--:B------:R-:W-:Y:S01]  /*8130*/  FMUL R93, R93, R154.reuse ;  /* 0x0000009a5d5d7220 */ /* 0x080fe20000400000 */
[----:B------:R-:W-:Y:S01]  /*8140*/  SHF.L.U32 R7, R4, 0x4, RZ ;  /* 0x0000000404077819 */ /* 0x000fe200000006ff */
[-C--:B------:R-:W-:Y:S01]  /*8150*/  FMUL R94, R94, R154.reuse ;  /* 0x0000009a5e5e7220 */ /* 0x080fe20000400000 */
[----:B------:R-:W-:Y:S01]  /*8160*/  ISETP.GT.AND P4, PT, R0, RZ, P0 ;  /* 0x000000ff0000720c */ /* 0x000fe20000784270 */
[----:B------:R-:W-:Y:S01]  /*8170*/  @P1 STG.E.U16 desc[UR36][R8.64], R88 ;  /* 0x0000005808001986 */ /* 0x000fe2000c101524 */
[----:B------:R-:W-:Y:S01]  /*8180*/  SHF.L.U64.HI R6, R4, 0x4, R5 ;  /* 0x0000000404067819 */ /* 0x000fe20000010205 */
[----:B------:R-:W-:Y:S01]  /*8190*/  FMUL R95, R95, R154 ;  /* 0x0000009a5f5f7220 */ /* 0x000fe20000400000 */
[----:B------:R-:W-:Y:S01]  /*81a0*/  IADD3 R10, P5, R7, R8, RZ ;  /* 0x00000008070a7210 */ /* 0x000fe20007fbe0ff */
[-C--:B------:R-:W-:Y:S01]  /*81b0*/  FMUL R96, R96, R154.reuse ;  /* 0x0000009a60607220 */ /* 0x080fe20000400000 */
[----:B------:R-:W-:Y:S01]  /*81c0*/  ISETP.GT.AND P1, PT, R0, 0x1, P0 ;  /* 0x000000010000780c */ /* 0x000fe20000724270 */
[----:B------:R-:W-:Y:S01]  /*81d0*/  FMUL R97, R97, R154 ;  /* 0x0000009a61617220 */ /* 0x000fe20000400000 */
[----:B------:R-:W-:Y:S01]  /*81e0*/  F2FP.F16.F32.PACK_AB R89, RZ, R89 ;  /* 0x00000059ff59723e */ /* 0x000fe200000000ff */
[----:B------:R-:W-:Y:S01]  /*81f0*/  IMAD.X R11, R6, 0x1, R9, P5 ;  /* 0x00000001060b7824 */ /* 0x000fe200028e0609 */
[----:B------:R-:W-:Y:S01]  /*8200*/  F2FP.F16.F32.PACK_AB R90, RZ, R90 ;  /* 0x0000005aff5a723e */ /* 0x000fe200000000ff */
[-C--:B------:R-:W-:Y:S01]  /*8210*/  FMUL R98, R98, R154.reuse ;  /* 0x0000009a62627220 */ /* 0x080fe20000400000 */
[----:B------:R-:W-:Y:S01]  /*8220*/  F2FP.F16.F32.PACK_AB R91, RZ, R91 ;  /* 0x0000005bff5b723e */ /* 0x000fe200000000ff */
[----:B------:R-:W-:Y:S01]  /*8230*/  @P2 STG.E.U16 desc[UR36][R8.64+0x2], R89 ;  /* 0x0000025908002986 */ /* 0x000fe2000c101524 */
[C---:B------:R-:W-:Y:S01]  /*8240*/  ISETP.GT.AND P5, PT, R0.reuse, 0x9, P3 ;  /* 0x000000090000780c */ /* 0x040fe20001fa4270 */
[-C--:B------:R-:W-:Y:S01]  /*8250*/  FMUL R99, R99, R154.reuse ;  /* 0x0000009a63637220 */ /* 0x080fe20000400000 */
[C---:B------:R-:W-:Y:S01]  /*8260*/  ISETP.GT.AND P2, PT, R0.reuse, 0x8, P0 ;  /* 0x000000080000780c */ /* 0x040fe20000744270 */
[----:B------:R-:W-:Y:S01]  /*8270*/  @P4 STG.E.U16 desc[UR36][R10.64], R90 ;  /* 0x0000005a0a004986 */ /* 0x000fe2000c101524 */
[----:B------:R-:W-:Y:S01]  /*8280*/  ISETP.GT.AND P4, PT, R0, 0x8, P3 ;  /* 0x000000080000780c */ /* 0x000fe20001f84270 */
[----:B------:R-:W-:Y:S01]  /*8290*/  FMUL R100, R100, R154 ;  /* 0x0000009a64647220 */ /* 0x000fe20000400000 */
[----:B------:R-:W-:Y:S01]  /*82a0*/  F2FP.F16.F32.PACK_AB R92, RZ, R92 ;  /* 0x0000005cff5c723e */ /* 0x000fe200000000ff */
[----:B------:R-:W-:Y:S01]  /*82b0*/  @P1 STG.E.U16 desc[UR36][R10.64+0x2], R91 ;  /* 0x0000025b0a001986 */ /* 0x000fe2000c101524 */
[----:B------:R-:W-:Y:S01]  /*82c0*/  ISETP.GT.AND P1, PT, R0, 0x9, P0 ;  /* 0x000000090000780c */ /* 0x000fe20000724270 */
[-C--:B------:R-:W-:Y:S01]  /*82d0*/  FMUL R101, R101, R154.reuse ;  /* 0x0000009a65657220 */ /* 0x080fe20000400000 */
[----:B------:R-:W-:Y:S01]  /*82e0*/  F2FP.F16.F32.PACK_AB R93, RZ, R93 ;  /* 0x0000005dff5d723e */ /* 0x000fe200000000ff */
[----:B------:R-:W-:Y:S01]  /*82f0*/  FMUL R102, R102, R154 ;  /* 0x0000009a66667220 */ /* 0x000fe20000400000 */
[----:B------:R-:W-:Y:S01]  /*8300*/  F2FP.F16.F32.PACK_AB R94, RZ, R94 ;  /* 0x0000005eff5e723e */ /* 0x000fe200000000ff */
[-C--:B------:R-:W-:Y:S01]  /*8310*/  FMUL R103, R103, R154.reuse ;  /* 0x0000009a67677220 */ /* 0x080fe20000400000 */
[----:B------:R-:W-:Y:S01]  /*8320*/  F2FP.F16.F32.PACK_AB R95, RZ, R95 ;  /* 0x0000005fff5f723e */ /* 0x000fe200000000ff */
[----:B------:R-:W-:Y:S01]  /*8330*/  FMUL R104, R104, R154 ;  /* 0x0000009a68687220 */ /* 0x000fe20000400000 */
[----:B------:R-:W-:Y:S01]  /*8340*/  F2FP.F16.F32.PACK_AB R96, RZ, R96 ;  /* 0x00000060ff60723e */ /* 0x000fe200000000ff */
[----:B------:R-:W-:Y:S01]  /*8350*/  @P4 STG.E.U16 desc[UR36][R8.64+0x10], R92 ;  /* 0x0000105c08004986 */ /* 0x000fe2000c101524 */
[C---:B------:R-:W-:Y:S01]  /*8360*/  ISETP.GT.AND P4, PT, R0.reuse, 0x10, P3 ;  /* 0x000000100000780c */ /* 0x040fe20001f84270 */
[-C--:B------:R-:W-:Y:S01]  /*8370*/  FMUL R105, R105, R154.reuse ;  /* 0x0000009a69697220 */ /* 0x080fe20000400000 */
[----:B------:R-:W-:Y:S01]  /*8380*/  F2FP.F16.F32.PACK_AB R97, RZ, R97 ;  /* 0x00000061ff61723e */ /* 0x000fe200000000ff */
[----:B------:R-:W-:Y:S01]  /*8390*/  @P5 STG.E.U16 desc[UR36][R8.64+0x12], R93 ;  /* 0x0000125d08005986 */ /* 0x000fe2000c101524 */
[----:B------:R-:W-:Y:S01]  /*83a0*/  ISETP.GT.AND P5, PT, R0, 0x11, P0 ;  /* 0x000000110000780c */ /* 0x000fe200007a4270 */
        /* <DEDUP_REMOVED lines=74> */
[-C--:B------:R-:W-:Y:S01]  /*8850*/  FMUL R127, R127, R154.reuse ;  /* 0x0000009a7f7f7220 */ /* 0x080fe20000400000 */
[----:B------:R-:W-:Y:S01]  /*8860*/  F2FP.F16.F32.PACK_AB R119, RZ, R119 ;  /* 0x00000077ff77723e */ /* 0x000fe200000000ff */
[----:B------:R-:W-:Y:S01]  /*8870*/  FMUL R128, R128, R154 ;  /* 0x0000009a80807220 */ /* 0x000fe20000400000 */
[----:B------:R-:W-:Y:S01]  /*8880*/  F2FP.F16.F32.PACK_AB R120, RZ, R120 ;  /* 0x00000078ff78723e */ /* 0x000fe200000000ff */
        /* <DEDUP_REMOVED lines=60> */
[----:B------:R-:W-:Y:S01]  /*8c50*/  FMUL R145, R145, R154 ;  /* 0x0000009a91917220 */ /* 0x000fe20000400000 */
[----:B------:R-:W-:Y:S01]  /*8c60*/  F2FP.F16.F32.PACK_AB R137, RZ, R137 ;  /* 0x00000089ff89723e */ /* 0x000fe200000000ff */
[----:B------:R-:W-:Y:S01]  /*8c70*/  IMAD.SHL.U32 R21, R4, 0x100, RZ ;  /* 0x0000010004157824 */ /* 0x000fe200078e00ff */
[----:B------:R-:W-:Y:S01]  /*8c80*/  F2FP.F16.F32.PACK_AB R138, RZ, R138 ;  /* 0x0000008aff8a723e */ /* 0x000fe200000000ff */
[-C--:B------:R-:W-:Y:S01]  /*8c90*/  FMUL R146, R146, R154.reuse ;  /* 0x0000009a92927220 */ /* 0x080fe20000400000 */
[----:B------:R-:W-:Y:S01]  /*8ca0*/  F2FP.F16.F32.PACK_AB R139, RZ, R139 ;  /* 0x0000008bff8b723e */ /* 0x000fe200000000ff */
[----:B------:R-:W-:Y:S01]  /*8cb0*/  FMUL R147, R147, R154 ;  /* 0x0000009a93937220 */ /* 0x000fe20000400000 */
[----:B------:R-:W-:Y:S01]  /*8cc0*/  F2FP.F16.F32.PACK_AB R140, RZ, R140 ;  /* 0x0000008cff8c723e */ /* 0x000fe200000000ff */
[----:B------:R-:W-:Y:S01]  /*8cd0*/  @P1 STG.E.U16 desc[UR36][R8.64+0x90], R124 ;  /* 0x0000907c08001986 */ /* 0x000fe2000c101524 */
[----:B------:R-:W-:Y:S01]  /*8ce0*/  ISETP.GT.AND P1, PT, R0, 0x50, P3 ;  /* 0x000000500000780c */ /* 0x000fe20001f24270 */
[-C--:B------:R-:W-:Y:S01]  /*8cf0*/  FMUL R148, R148, R154.reuse ;  /* 0x0000009a94947220 */ /* 0x080fe20000400000 */
[----:B------:R-:W-:Y:S01]  /*8d00*/  F2FP.F16.F32.PACK_AB R141, RZ, R141 ;  /* 0x0000008dff8d723e */ /* 0x000fe200000000ff */
[----:B------:R-:W-:Y:S01]  /*8d10*/  @P2 STG.E.U16 desc[UR36][R8.64+0x92], R125 ;  /* 0x0000927d08002986 */ /* 0x000fe2000c101524 */
[C---:B------:R-:W-:Y:S01]  /*8d20*/  ISETP.GT.AND P2, PT, R0.reuse, 0x51, P3 ;  /* 0x000000510000780c */ /* 0x040fe20001f44270 */
        /* <DEDUP_REMOVED lines=13> */
[----:B------:R-:W-:Y:S01]  /*8e00*/  SHF.L.U64.HI R15, R4, 0x8, R5 ;  /* 0x00000008040f7819 */ /* 0x000fe20000010205 */
[----:B------:R-:W-:Y:S01]  /*8e10*/  @P2 STG.E.U16 desc[UR36][R8.64+0xa2], R129 ;  /* 0x0000a28108002986 */ /* 0x000fe2000c101524 */
[----:B------:R-:W-:Y:S01]  /*8e20*/  ISETP.GT.AND P2, PT, R0, 0x59, P3 ;  /* 0x000000590000780c */ /* 0x000fe20001f44270 */
        /* <DEDUP_REMOVED lines=58> */
[----:B------:R-:W-:Y:S01]  /*91d0*/  @P2 STG.E.U16 desc[UR36][R10.64+0xd0], R142 ;  /* 0x0000d08e0a002986 */ /* 0x000fe2000c101524 */
[----:B------:R-:W-:Y:S01]  /*91e0*/  F2FP.F16.F32.PACK_AB R34, RZ, R34 ;  /* 0x00000022ff22723e */ /* 0x000fe200000000ff */
[-C--:B------:R-:W-:Y:S01]  /*91f0*/  FMUL R42, R42, R154.reuse ;  /* 0x0000009a2a2a7220 */ /* 0x080fe20000400000 */
[----:B------:R-:W-:Y:S01]  /*9200*/  F2FP.F16.F32.PACK_AB R35, RZ, R35 ;  /* 0x00000023ff23723e */ /* 0x000fe200000000ff */
[----:B------:R-:W-:Y:S01]  /*9210*/  FMUL R43, R43, R154 ;  /* 0x0000009a2b2b7220 */ /* 0x000fe20000400000 */
[----:B------:R-:W-:Y:S01]  /*9220*/  F2FP.F16.F32.PACK_AB R36, RZ, R36 ;  /* 0x00000024ff24723e */ /* 0x000fe200000000ff */
[----:B------:R-:W-:Y:S01]  /*9230*/  @P4 STG.E.U16 desc[UR36][R10.64+0xd2], R143 ;  /* 0x0000d28f0a004986 */ /* 0x000fe2000c101524 */
[----:B------:R-:W-:Y:S01]  /*9240*/  ISETP.GT.AND P4, PT, R0, 0x71, P0 ;  /* 0x000000710000780c */ /* 0x000fe20000784270 */
[----:B------:R-:W-:Y:S01]  /*9250*/  FMUL R44, R44, R154 ;  /* 0x0000009a2c2c7220 */ /* 0x000fe20000400000 */
[----:B------:R-:W-:Y:S01]  /*9260*/  F2FP.F16.F32.PACK_AB R37, RZ, R37 ;  /* 0x00000025ff25723e */ /* 0x000fe200000000ff */
[----:B------:R-:W-:Y:S01]  /*9270*/  @P5 STG.E.U16 desc[UR36][R8.64+0xe0], R144 ;  /* 0x0000e09008005986 */ /* 0x000fe2000c101524 */
[----:B------:R-:W-:Y:S01]  /*9280*/  ISETP.GT.AND P5, PT, R0, 0x70, P0 ;  /* 0x000000700000780c */ /* 0x000fe200007a4270 */
[----:B------:R-:W-:Y:S01]  /*9290*/  @P1 IMAD.MOV.U32 R4, RZ, RZ, R8 ;  /* 0x000000ffff041224 */ /* 0x000fe200078e0008 */
[----:B------:R-:W-:Y:S01]  /*92a0*/  F2FP.F16.F32.PACK_AB R38, RZ, R38 ;  /* 0x00000026ff26723e */ /* 0x000fe200000000ff */
[----:B------:R-:W-:Y:S01]  /*92b0*/  @P1 IMAD.MOV.U32 R5, RZ, RZ, R9 ;  /* 0x000000ffff051224 */ /* 0x000fe200078e0009 */
[----:B------:R-:W-:Y:S01]  /*92c0*/  F2FP.F16.F32.PACK_AB R39, RZ, R39 ;  /* 0x00000027ff27723e */ /* 0x000fe200000000ff */
[----:B------:R-:W-:Y:S01]  /*92d0*/  FMUL R45, R45, R154 ;  /* 0x0000009a2d2d7220 */ /* 0x000fe20000400000 */
[----:B------:R-:W-:Y:S01]  /*92e0*/  F2FP.F16.F32.PACK_AB R40, RZ, R40 ;  /* 0x00000028ff28723e */ /* 0x000fe200000000ff */
[----:B------:R-:W-:Y:S01]  /*92f0*/  FMUL R46, R46, R154 ;  /* 0x0000009a2e2e7220 */ /* 0x000fe20000400000 */
[----:B------:R0:W-:Y:S01]  /*9300*/  @P1 STG.E.U16 desc[UR36][R4.64+0xe2], R145 ;  /* 0x0000e29104001986 */ /* 0x0001e2000c101524 */
[----:B------:R-:W-:Y:S01]  /*9310*/  IADD3 R12, P1, P2, R7, R8, R21 ;  /* 0x00000008070c7210 */ /* 0x000fe20007a3e015 */
[-C--:B------:R-:W-:Y:S01]  /*9320*/  FMUL R47, R47, R154.reuse ;  /* 0x0000009a2f2f7220 */ /* 0x080fe20000400000 */
[----:B------:R-:W-:Y:S01]  /*9330*/  F2FP.F16.F32.PACK_AB R41, RZ, R41 ;  /* 0x00000029ff29723e */ /* 0x000fe200000000ff */
[-C--:B------:R-:W-:Y:S01]  /*9340*/  FMUL R48, R48, R154.reuse ;  /* 0x0000009a30307220 */ /* 0x080fe20000400000 */
[----:B------:R-:W-:Y:S01]  /*9350*/  IADD3.X R13, R6, R9, R15, P1, P2 ;  /* 0x00000009060d7210 */ /* 0x000fe20000fe440f */
[-C--:B------:R-:W-:Y:S01]  /*9360*/  FMUL R49, R49, R154.reuse ;  /* 0x0000009a31317220 */ /* 0x080fe20000400000 */
[C---:B------:R-:W-:Y:S01]  /*9370*/  ISETP.GT.AND P1, PT, R3.reuse, 0x80, PT ;  /* 0x000000800300780c */ /* 0x040fe20003f24270 */
[-C--:B------:R-:W-:Y:S01]  /*9380*/  FMUL R50, R50, R154.reuse ;  /* 0x0000009a32327220 */ /* 0x080fe20000400000 */
[----:B------:R-:W-:Y:S01]  /*9390*/  ISETP.GT.AND P2, PT, R3, 0x88, PT ;  /* 0x000000880300780c */ /* 0x000fe20003f44270 */
[----:B------:R-:W-:Y:S01]  /*93a0*/  FMUL R51, R51, R154 ;  /* 0x0000009a33337220 */ /* 0x000fe20000400000 */
[----:B------:R-:W-:Y:S01]  /*93b0*/  F2FP.F16.F32.PACK_AB R42, RZ, R42 ;  /* 0x0000002aff2a723e */ /* 0x000fe200000000ff */
[----:B0-----:R-:W-:Y:S01]  /*93c0*/  @P5 IMAD.MOV.U32 R4, RZ, RZ, R10 ;  /* 0x000000ffff045224 */ /* 0x001fe200078e000a */
[----:B------:R-:W-:Y:S01]  /*93d0*/  F2FP.F16.F32.PACK_AB R43, RZ, R43 ;  /* 0x0000002bff2b723e */ /* 0x000fe200000000ff */
[----:B------:R-:W-:Y:S01]  /*93e0*/  @P5 IMAD.MOV.U32 R5, RZ, RZ, R11 ;  /* 0x000000ffff055224 */ /* 0x000fe200078e000b */
[----:B------:R-:W-:Y:S01]  /*93f0*/  F2FP.F16.F32.PACK_AB R44, RZ, R44 ;  /* 0x0000002cff2c723e */ /* 0x000fe200000000ff */
[-C--:B------:R-:W-:Y:S01]  /*9400*/  FMUL R52, R52, R154.reuse ;  /* 0x0000009a34347220 */ /* 0x080fe20000400000 */
[----:B------:R-:W-:Y:S01]  /*9410*/  F2FP.F16.F32.PACK_AB R45, RZ, R45 ;  /* 0x0000002dff2d723e */ /* 0x000fe200000000ff */
[-C--:B------:R-:W-:Y:S01]  /*9420*/  FMUL R53, R53, R154.reuse ;  /* 0x0000009a35357220 */ /* 0x080fe20000400000 */
[----:B------:R0:W-:Y:S01]  /*9430*/  @P5 STG.E.U16 desc[UR36][R4.64+0xe0], R146 ;  /* 0x0000e09204005986 */ /* 0x0001e2000c101524 */
[----:B------:R-:W-:Y:S01]  /*9440*/  ISETP.GT.AND P5, PT, R0, 0x78, P3 ;  /* 0x000000780000780c */ /* 0x000fe20001fa4270 */
[-C--:B------:R-:W-:Y:S01]  /*9450*/  FMUL R54, R54, R154.reuse ;  /* 0x0000009a36367220 */ /* 0x080fe20000400000 */
[C---:B------:R-:W-:Y:S01]  /*9460*/  ISETP.GT.AND P3, PT, R0.reuse, 0x79, P3 ;  /* 0x000000790000780c */ /* 0x040fe20001f64270 */
[----:B------:R-:W-:Y:S01]  /*9470*/  @P4 STG.E.U16 desc[UR36][R10.64+0xe2], R147 ;  /* 0x0000e2930a004986 */ /* 0x000fe2000c101524 */
[C---:B------:R-:W-:Y:S01]  /*9480*/  ISETP.GT.AND P4, PT, R0.reuse, 0x78, P0 ;  /* 0x000000780000780c */ /* 0x040fe20000784270 */
[-C--:B------:R-:W-:Y:S01]  /*9490*/  FMUL R55, R55, R154.reuse ;  /* 0x0000009a37377220 */ /* 0x080fe20000400000 */
[----:B------:R-:W-:Y:S01]  /*94a0*/  ISETP.GT.AND P0, PT, R0, 0x79, P0 ;  /* 0x000000790000780c */ /* 0x000fe20000704270 */
[----:B------:R-:W-:Y:S01]  /*94b0*/  FMUL R56, R56, R154 ;  /* 0x0000009a38387220 */ /* 0x000fe20000400000 */
[----:B------:R-:W-:Y:S01]  /*94c0*/  F2FP.F16.F32.PACK_AB R46, RZ, R46 ;  /* 0x0000002eff2e723e */ /* 0x000fe200000000ff */
[-C--:B------:R-:W-:Y:S01]  /*94d0*/  FMUL R57, R57, R154.reuse ;  /* 0x0000009a39397220 */ /* 0x080fe20000400000 */
[----:B------:R-:W-:Y:S01]  /*94e0*/  F2FP.F16.F32.PACK_AB R47, RZ, R47 ;  /* 0x0000002fff2f723e */ /* 0x000fe200000000ff */
[----:B------:R-:W-:Y:S01]  /*94f0*/  FMUL R58, R58, R154 ;  /* 0x0000009a3a3a7220 */ /* 0x000fe20000400000 */
[----:B------:R-:W-:Y:S01]  /*9500*/  F2FP.F16.F32.PACK_AB R48, RZ, R48 ;  /* 0x00000030ff30723e */ /* 0x000fe200000000ff */
[----:B------:R-:W-:Y:S01]  /*9510*/  @P5 STG.E.U16 desc[UR36][R8.64+0xf0], R148 ;  /* 0x0000f09408005986 */ /* 0x000fe2000c101524 */
[----:B0-----:R-:W-:Y:S01]  /*9520*/  IADD3 R4, P5, R21, R8, RZ ;  /* 0x0000000815047210 */ /* 0x001fe20007fbe0ff */
[-C--:B------:R-:W-:Y:S01]  /*9530*/  FMUL R59, R59, R154.reuse ;  /* 0x0000009a3b3b7220 */ /* 0x080fe20000400000 */
[----:B------:R-:W-:Y:S01]  /*9540*/  F2FP.F16.F32.PACK_AB R49, RZ, R49 ;  /* 0x00000031ff31723e */ /* 0x000fe200000000ff */
[----:B------:R0:W-:Y:S01]  /*9550*/  @P3 STG.E.U16 desc[UR36][R8.64+0xf2], R149 ;  /* 0x0000f29508003986 */ /* 0x0001e2000c101524 */
[----:B------:R-:W-:Y:S01]  /*9560*/  IADD3.X R5, R15, R9, RZ, P5, !PT ;  /* 0x000000090f057210 */ /* 0x000fe20002ffe4ff */
[-C--:B------:R-:W-:Y:S01]  /*9570*/  FMUL R60, R60, R154.reuse ;  /* 0x0000009a3c3c7220 */ /* 0x080fe20000400000 */
[C---:B------:R-:W-:Y:S01]  /*9580*/  ISETP.GT.AND P3, PT, R0.reuse, RZ, P1 ;  /* 0x000000ff0000720c */ /* 0x040fe20000f64270 */
[----:B------:R-:W-:Y:S01]  /*9590*/  @P4 STG.E.U16 desc[UR36][R10.64+0xf0], R150 ;  /* 0x0000f0960a004986 */ /* 0x000fe2000c101524 */
[C---:B------:R-:W-:Y:S01]  /*95a0*/  ISETP.GT.AND P4, PT, R0.reuse, 0x1, P1 ;  /* 0x000000010000780c */ /* 0x040fe20000f84270 */
[-C--:B------:R-:W-:Y:S01]  /*95b0*/  FMUL R61, R61, R154.reuse ;  /* 0x0000009a3d3d7220 */ /* 0x080fe20000400000 */
[C---:B------:R-:W-:Y:S01]  /*95c0*/  ISETP.GT.AND P5, PT, R0.reuse, RZ, P2 ;  /* 0x000000ff0000720c */ /* 0x040fe200017a4270 */
        /* <DEDUP_REMOVED lines=10> */
[----:B------:R-:W-:Y:S01]  /*9670*/  FMUL R65, R65, R154 ;  /* 0x0000009a41417220 */ /* 0x000fe20000400000 */
[----:B------:R-:W-:Y:S01]  /*9680*/  F2FP.F16.F32.PACK_AB R53, RZ, R53 ;  /* 0x00000035ff35723e */ /* 0x000fe200000000ff */
[----:B------:R-:W-:Y:S01]  /*9690*/  @P4 STG.E.U16 desc[UR36][R4.64+0x2], R25 ;  /* 0x0000021904004986 */ /* 0x000fe2000c101524 */
[----:B------:R-:W-:Y:S01]  /*96a0*/  IADD3 R14, P4, R7, R4, RZ ;  /* 0x00000004070e7210 */ /* 0x000fe20007f9e0ff */
[--C-:B------:R-:W-:Y:S01]  /*96b0*/  IMAD.X R9, R6, 0x1, R5.reuse, P3 ;  /* 0x0000000106097824 */ /* 0x100fe200018e0605 */
[----:B------:R-:W-:Y:S01]  /*96c0*/  ISETP.GT.AND P3, PT, R0, 0x9, P2 ;  /* 0x000000090000780c */ /* 0x000fe20001764270 */
[----:B------:R-:W-:Y:S01]  /*96d0*/  FMUL R66, R66, R154 ;  /* 0x0000009a42427220 */ /* 0x000fe20000400000 */
[----:B------:R-:W-:Y:S01]  /*96e0*/  F2FP.F16.F32.PACK_AB R54, RZ, R54 ;  /* 0x00000036ff36723e */ /* 0x000fe200000000ff */
[----:B------:R-:W-:Y:S01]  /*96f0*/  IMAD.X R15, R6, 0x1, R5, P4 ;  /* 0x00000001060f7824 */ /* 0x000fe200020e0605 */
[----:B------:R-:W-:Y:S01]  /*9700*/  ISETP.GT.AND P4, PT, R0, 0x8, P1 ;  /* 0x000000080000780c */ /* 0x000fe20000f84270 */
[-C--:B------:R-:W-:Y:S01]  /*9710*/  FMUL R67, R67, R154.reuse ;  /* 0x0000009a43437220 */ /* 0x080fe20000400000 */
[----:B------:R-:W-:Y:S01]  /*9720*/  F2FP.F16.F32.PACK_AB R55, RZ, R55 ;  /* 0x00000037ff37723e */ /* 0x000fe200000000ff */
[-C--:B------:R-:W-:Y:S01]  /*9730*/  FMUL R68, R68, R154.reuse ;  /* 0x0000009a44447220 */ /* 0x080fe20000400000 */
        /* <DEDUP_REMOVED lines=8> */
[-C--:B------:R-:W-:Y:S01]  /*97c0*/  FMUL R71, R71, R154.reuse ;  /* 0x0000009a47477220 */ /* 0x080fe20000400000 */
[----:B------:R-:W-:Y:S01]  /*97d0*/  @P4 STG.E.U16 desc[UR36][R4.64+0x10], R28 ;  /* 0x0000101c04004986 */ /* 0x000fe2000c101524 */
[----:B------:R-:W-:Y:S01]  /*97e0*/  ISETP.GT.AND P4, PT, R0, 0x10, P1 ;  /* 0x000000100000780c */ /* 0x000fe20000f84270 */
[----:B------:R-:W-:Y:S01]  /*97f0*/  FMUL R72, R72, R154 ;  /* 0x0000009a48487220 */ /* 0x000fe20000400000 */
[----:B------:R-:W-:Y:S01]  /*9800*/  F2FP.F16.F32.PACK_AB R58, RZ, R58 ;  /* 0x0000003aff3a723e */ /* 0x000fe200000000ff */
[-C--:B------:R-:W-:Y:S01]  /*9810*/  FMUL R73, R73, R154.reuse ;  /* 0x0000009a49497220 */ /* 0x080fe20000400000 */
        /* <DEDUP_REMOVED lines=18> */
[--C-:B------:R-:W-:Y:S01]  /*9940*/  @P0 IMAD.MOV.U32 R6, RZ, RZ, R12.reuse ;  /* 0x000000ffff060224 */ /* 0x100fe200078e000c */
[----:B------:R-:W-:Y:S01]  /*9950*/  F2FP.F16.F32.PACK_AB R63, RZ, R63 ;  /* 0x0000003fff3f723e */ /* 0x000fe200000000ff */
[--C-:B------:R-:W-:Y:S01]  /*9960*/  @P0 IMAD.MOV.U32 R7, RZ, RZ, R13.reuse ;  /* 0x000000ffff070224 */ /* 0x100fe200078e000d */
[----:B------:R-:W-:Y:S01]  /*9970*/  F2FP.F16.F32.PACK_AB R64, RZ, R64 ;  /* 0x00000040ff40723e */ /* 0x000fe200000000ff */
[-C--:B------:R-:W-:Y:S01]  /*9980*/  FMUL R78, R78, R154.reuse ;  /* 0x0000009a4e4e7220 */ /* 0x080fe20000400000 */
[----:B------:R-:W-:Y:S01]  /*9990*/  F2FP.F16.F32.PACK_AB R65, RZ, R65 ;  /* 0x00000041ff41723e */ /* 0x000fe200000000ff */
[-C--:B------:R-:W-:Y:S01]  /*99a0*/  FMUL R79, R79, R154.reuse ;  /* 0x0000009a4f4f7220 */ /* 0x080fe20000400000 */
[----:B------:R0:W-:Y:S01]  /*99b0*/  @P0 STG.E.U16 desc[UR36][R6.64+0x20], R34 ;  /* 0x0000202206000986 */ /* 0x0001e2000c101524 */
        /* <DEDUP_REMOVED lines=19> */
[C---:B------:R-:W-:Y:S01]  /*9af0*/  ISETP.GT.AND P3, PT, R0.reuse, 0x19, P2 ;  /* 0x000000190000780c */ /* 0x040fe20001764270 */
[----:B------:R-:W-:Y:S01]  /*9b00*/  FMUL R87, R87, R154 ;  /* 0x0000009a57577220 */ /* 0x000fe20000400000 */
[----:B------:R-:W-:Y:S01]  /*9b10*/  F2FP.F16.F32.PACK_AB R74, RZ, R74 ;  /* 0x0000004aff4a723e */ /* 0x000fe200000000ff */
[----:B------:R-:W-:Y:S01]  /*9b20*/  @P4 STG.E.U16 desc[UR36][R4.64+0x30], R36 ;  /* 0x0000302404004986 */ /* 0x000fe2000c101524 */
[----:B------:R-:W-:-:S02]  /*9b30*/  ISETP.GT.AND P4, PT, R0, 0x20, P1 ;  /* 0x000000200000780c */ /* 0x000fc40000f84270 */
[----:B------:R-:W-:Y:S01]  /*9b40*/  F2FP.F16.F32.PACK_AB R75, RZ, R75 ;  /* 0x0000004bff4b723e */ /* 0x000fe200000000ff */
[----:B------:R-:W-:Y:S01]  /*9b50*/  @P5 STG.E.U16 desc[UR36][R4.64+0x32], R37 ;  /* 0x0000322504005986 */ /* 0x000fe2000c101524 */
[C---:B------:R-:W-:Y:S02]  /*9b60*/  ISETP.GT.AND P5, PT, R0.reuse, 0x21, P1 ;  /* 0x000000210000780c */ /* 0x040fe40000fa4270 */
[----:B------:R-:W-:Y:S01]  /*9b70*/  F2FP.F16.F32.PACK_AB R76, RZ, R76 ;  /* 0x0000004cff4c723e */ /* 0x000fe200000000ff */
[----:B0-----:R-:W-:Y:S01]  /*9b80*/  @P0 IMAD.MOV.U32 R7, RZ, RZ, R13 ;  /* 0x000000ffff070224 */ /* 0x001fe200078e000d */
[----:B------:R-:W-:Y:S02]  /*9b90*/  @P0 MOV R6, R12 ;  /* 0x0000000c00060202 */ /* 0x000fe40000000f00 */
[----:B------:R-:W-:Y:S02]  /*9ba0*/  F2FP.F16.F32.PACK_AB R77, RZ, R77 ;  /* 0x0000004dff4d723e */ /* 0x000fe400000000ff */
[----:B------:R-:W-:Y:S01]  /*9bb0*/  F2FP.F16.F32.PACK_AB R78, RZ, R78 ;  /* 0x0000004eff4e723e */ /* 0x000fe200000000ff */
[----:B------:R0:W-:Y:S01]  /*9bc0*/  @P0 STG.E.U16 desc[UR36][R6.64+0x30], R38 ;  /* 0x0000302606000986 */ /* 0x0001e2000c101524 */
[----:B------:R-:W-:-:S02]  /*9bd0*/  ISETP.GT.AND P0, PT, R0, 0x20, P2 ;  /* 0x000000200000780c */ /* 0x000fc40001704270 */
[----:B------:R-:W-:Y:S02]  /*9be0*/  F2FP.F16.F32.PACK_AB R79, RZ, R79 ;  /* 0x0000004fff4f723e */ /* 0x000fe400000000ff */
[----:B------:R-:W-:Y:S02]  /*9bf0*/  F2FP.F16.F32.PACK_AB R80, RZ, R80 ;  /* 0x00000050ff50723e */ /* 0x000fe400000000ff */
[----:B------:R-:W-:Y:S02]  /*9c00*/  F2FP.F16.F32.PACK_AB R81, RZ, R81 ;  /* 0x00000051ff51723e */ /* 0x000fe400000000ff */
[----:B------:R-:W-:Y:S02]  /*9c10*/  F2FP.F16.F32.PACK_AB R82, RZ, R82 ;  /* 0x00000052ff52723e */ /* 0x000fe400000000ff */
[----:B------:R-:W-:Y:S01]  /*9c20*/  F2FP.F16.F32.PACK_AB R83, RZ, R83 ;  /* 0x00000053ff53723e */ /* 0x000fe200000000ff */
[----:B0-----:R-:W-:Y:S01]  /*9c30*/  @P3 IMAD.MOV.U32 R6, RZ, RZ, R12 ;  /* 0x000000ffff063224 */ /* 0x001fe200078e000c */
[----:B------:R-:W-:Y:S01]  /*9c40*/  F2FP.F16.F32.PACK_AB R84, RZ, R84 ;  /* 0x00000054ff54723e */ /* 0x000fe200000000ff */
[----:B------:R-:W-:Y:S01]  /*9c50*/  @P3 IMAD.MOV.U32 R7, RZ, RZ, R13 ;  /* 0x000000ffff073224 */ /* 0x000fe200078e000d */
[----:B------:R-:W-:-:S02]  /*9c60*/  F2FP.F16.F32.PACK_AB R85, RZ, R85 ;  /* 0x00000055ff55723e */ /* 0x000fc400000000ff */
[----:B------:R-:W-:Y:S02]  /*9c70*/  F2FP.F16.F32.PACK_AB R86, RZ, R86 ;  /* 0x00000056ff56723e */ /* 0x000fe400000000ff */
[----:B------:R0:W-:Y:S01]  /*9c80*/  @P3 STG.E.U16 desc[UR36][R6.64+0x32], R39 ;  /* 0x0000322706003986 */ /* 0x0001e2000c101524 */
[C---:B------:R-:W-:Y:S02]  /*9c90*/  ISETP.GT.AND P3, PT, R0.reuse, 0x21, P2 ;  /* 0x000000210000780c */ /* 0x040fe40001764270 */
[----:B------:R-:W-:Y:S01]  /*9ca0*/  F2FP.F16.F32.PACK_AB R87, RZ, R87 ;  /* 0x00000057ff57723e */ /* 0x000fe200000000ff */
[----:B------:R-:W-:Y:S01]  /*9cb0*/  @P4 STG.E.U16 desc[UR36][R4.64+0x40], R40 ;  /* 0x0000402804004986 */ /* 0x000fe2000c101524 */
[----:B------:R-:W-:-:S03]  /*9cc0*/  ISETP.GT.AND P4, PT, R0, 0x28, P1 ;  /* 0x000000280000780c */ /* 0x000fc60000f84270 */
[----:B------:R-:W-:Y:S01]  /*9cd0*/  @P5 STG.E.U16 desc[UR36][R4.64+0x42], R41 ;  /* 0x0000422904005986 */ /* 0x000fe2000c101524 */
[----:B------:R-:W-:Y:S01]  /*9ce0*/  ISETP.GT.AND P5, PT, R0, 0x29, P1 ;  /* 0x000000290000780c */ /* 0x000fe20000fa4270 */
[----:B0-----:R-:W-:Y:S02]  /*9cf0*/  @P0 IMAD.MOV.U32 R6, RZ, RZ, R12 ;  /* 0x000000ffff060224 */ /* 0x001fe400078e000c */
[----:B------:R-:W-:-:S05]  /*9d00*/  @P0 IMAD.MOV.U32 R7, RZ, RZ, R13 ;  /* 0x000000ffff070224 */ /* 0x000fca00078e000d */
[----:B------:R0:W-:Y:S01]  /*9d10*/  @P0 STG.E.U16 desc[UR36][R6.64+0x40], R42 ;  /* 0x0000402a06000986 */ /* 0x0001e2000c101524 */
[----:B------:R-:W-:Y:S01]  /*9d20*/  ISETP.GT.AND P0, PT, R0, 0x28, P2 ;  /* 0x000000280000780c */ /* 0x000fe20001704270 */
[----:B0-----:R-:W-:Y:S01]  /*9d30*/  @P3 IMAD.MOV.U32 R6, RZ, RZ, R12 ;  /* 0x000000ffff063224 */ /* 0x001fe200078e000c */
[----:B------:R-:W-:-:S05]  /*9d40*/  @P3 MOV R7, R13 ;  /* 0x0000000d00073202 */ /* 0x000fca0000000f00 */
[----:B------:R0:W-:Y:S01]  /*9d50*/  @P3 STG.E.U16 desc[UR36][R6.64+0x42], R43 ;  /* 0x0000422b06003986 */ /* 0x0001e2000c101524 */
[----:B------:R-:W-:-:S03]  /*9d60*/  ISETP.GT.AND P3, PT, R0, 0x29, P2 ;  /* 0x000000290000780c */ /* 0x000fc60001764270 */
        /* <DEDUP_REMOVED lines=8> */
[----:B0-----:R-:W-:Y:S02]  /*9df0*/  @P3 IMAD.MOV.U32 R6, RZ, RZ, R12 ;  /* 0x000000ffff063224 */ /* 0x001fe400078e000c */
[----:B------:R-:W-:-:S05]  /*9e00*/  @P3 IMAD.MOV.U32 R7, RZ, RZ, R13 ;  /* 0x000000ffff073224 */ /* 0x000fca00078e000d */
        /* <DEDUP_REMOVED lines=9> */
[----:B------:R-:W-:Y:S02]  /*9ea0*/  ISETP.GT.AND P0, PT, R0, 0x38, P2 ;  /* 0x000000380000780c */ /* 0x000fe40001704270 */
[----:B0-----:R-:W-:Y:S01]  /*9eb0*/  @P3 MOV R6, R12 ;  /* 0x0000000c00063202 */ /* 0x001fe20000000f00 */
        /* <DEDUP_REMOVED lines=19> */
[----:B0-----:R-:W-:Y:S01]  /*9ff0*/  @P0 IMAD.MOV.U32 R6, RZ, RZ, R12 ;  /* 0x000000ffff060224 */ /* 0x001fe200078e000c */
[----:B------:R-:W-:-:S05]  /*a000*/  @P0 MOV R7, R13 ;  /* 0x0000000d00070202 */ /* 0x000fca0000000f00 */
        /* <DEDUP_REMOVED lines=21> */
[----:B------:R-:W-:Y:S02]  /*a160*/  ISETP.GT.AND P5, PT, R0, 0x59, P1 ;  /* 0x000000590000780c */ /* 0x000fe40000fa4270 */
[----:B0-----:R-:W-:Y:S01]  /*a170*/  @P0 MOV R6, R12 ;  /* 0x0000000c00060202 */ /* 0x001fe20000000f00 */
        /* <DEDUP_REMOVED lines=42> */
[C---:B------:R-:W-:Y:S02]  /*a420*/  ISETP.GT.AND P3, PT, R0.reuse, 0x78, P1 ;  /* 0x000000780000780c */ /* 0x040fe40000f64270 */
[C---:B------:R-:W-:Y:S01]  /*a430*/  ISETP.GT.AND P1, PT, R0.reuse, 0x79, P1 ;  /* 0x000000790000780c */ /* 0x040fe20000f24270 */
[----:B------:R-:W-:Y:S01]  /*a440*/  @P4 STG.E.U16 desc[UR36][R4.64+0xe0], R80 ;  /* 0x0000e05004004986 */ /* 0x000fe2000c101524 */
[----:B------:R-:W-:-:S03]  /*a450*/  ISETP.GT.AND P4, PT, R0, 0x71, P2 ;  /* 0x000000710000780c */ /* 0x000fc60001784270 */
[----:B------:R-:W-:Y:S01]  /*a460*/  @P5 STG.E.U16 desc[UR36][R4.64+0xe2], R81 ;  /* 0x0000e25104005986 */ /* 0x000fe2000c101524 */
[C---:B------:R-:W-:Y:S02]  /*a470*/  ISETP.GT.AND P5, PT, R0.reuse, 0x78, P2 ;  /* 0x000000780000780c */ /* 0x040fe400017a4270 */
[----:B------:R-:W-:Y:S01]  /*a480*/  ISETP.GT.AND P2, PT, R0, 0x79, P2 ;  /* 0x000000790000780c */ /* 0x000fe20001744270 */
[----:B0-----:R-:W-:Y:S02]  /*a490*/  @P0 IMAD.MOV.U32 R6, RZ, RZ, R12 ;  /* 0x000000ffff060224 */ /* 0x001fe400078e000c */
[----:B------:R-:W-:-:S05]  /*a4a0*/  @P0 IMAD.MOV.U32 R7, RZ, RZ, R13 ;  /* 0x000000ffff070224 */ /* 0x000fca00078e000d */
[----:B------:R0:W-:Y:S02]  /*a4b0*/  @P0 STG.E.U16 desc[UR36][R6.64+0xe0], R82 ;  /* 0x0000e05206000986 */ /* 0x0001e4000c101524 */
[----:B0-----:R-:W-:Y:S02]  /*a4c0*/  @P4 IMAD.MOV.U32 R6, RZ, RZ, R12 ;  /* 0x000000ffff064224 */ /* 0x001fe400078e000c */
[----:B------:R-:W-:-:S05]  /*a4d0*/  @P4 IMAD.MOV.U32 R7, RZ, RZ, R13 ;  /* 0x000000ffff074224 */ /* 0x000fca00078e000d */
[----:B------:R-:W-:Y:S04]  /*a4e0*/  @P4 STG.E.U16 desc[UR36][R6.64+0xe2], R83 ;  /* 0x0000e25306004986 */ /* 0x000fe8000c101524 */
[----:B------:R-:W-:Y:S04]  /*a4f0*/  @P3 STG.E.U16 desc[UR36][R4.64+0xf0], R84 ;  /* 0x0000f05404003986 */ /* 0x000fe8000c101524 */
[----:B------:R0:W-:Y:S02]  /*a500*/  @P1 STG.E.U16 desc[UR36][R4.64+0xf2], R85 ;  /* 0x0000f25504001986 */ /* 0x0001e4000c101524 */
[----:B0-----:R-:W-:Y:S01]  /*a510*/  @P5 IMAD.MOV.U32 R4, RZ, RZ, R12 ;  /* 0x000000ffff045224 */ /* 0x001fe200078e000c */
[----:B------:R-:W-:-:S05]  /*a520*/  @P5 MOV R5, R13 ;  /* 0x0000000d00055202 */ /* 0x000fca0000000f00 */
[----:B------:R0:W-:Y:S04]  /*a530*/  @P5 STG.E.U16 desc[UR36][R4.64+0xf0], R86 ;  /* 0x0000f05604005986 */ /* 0x0001e8000c101524 */
[----:B------:R0:W-:Y:S02]  /*a540*/  @P2 STG.E.U16 desc[UR36][R12.64+0xf2], R87 ;  /* 0x0000f2570c002986 */ /* 0x0001e4000c101524 */
.L_x_280:
[----:B------:R-:W-:Y:S05]  /*a550*/  BSYNC B0 ;  /* 0x0000000000007941 */ /* 0x000fea0003800000 */
.L_x_28:
[----:B------:R-:W-:Y:S01]  /*a560*/  ULDC UR4, c[0x0][0xc] ;  /* 0x0000030000047ab9 */ /* 0x000fe20000000800 */
[----:B------:R-:W-:Y:S01]  /*a570*/  ULDC UR5, c[0x0][0x10] ;  /* 0x0000040000057ab9 */ /* 0x000fe20000000800 */
[----:B0-----:R-:W0:Y:S01]  /*a580*/  LDC R3, c[0x0][0x14] ;  /* 0x00000500ff037b82 */ /* 0x001e220000000800 */
[----:B------:R-:W-:Y:S01]  /*a590*/  UIMAD.WIDE.U32 UR4, UR4, UR5, URZ ;  /* 0x00000005040472a5 */ /* 0x000fe2000f8e003f */
[----:B------:R-:W-:Y:S01]  /*a5a0*/  PRMT R0, RZ, 0x7610, R0 ;  /* 0x00007610ff007816 */ /* 0x000fe20000000000 */
[----:B------:R-:W-:Y:S02]  /*a5b0*/  IMAD.MOV.U32 R153, RZ, RZ, -0x1 ;  /* 0xffffffffff997424 */ /* 0x000fe400078e00ff */
[----:B------:R-:W-:Y:S02]  /*a5c0*/  IMAD.MOV.U32 R23, RZ, RZ, -0x1 ;  /* 0xffffffffff177424 */ /* 0x000fe400078e00ff */
[----:B0-----:R-:W-:-:S04]  /*a5d0*/  IMAD.WIDE.U32 R16, R3, UR4, R16 ;  /* 0x0000000403107c25 */ /* 0x001fc8000f8e0010 */
[----:B------:R-:W-:Y:S01]  /*a5e0*/  IMAD R3, R3, UR5, RZ ;  /* 0x0000000503037c24 */ /* 0x000fe2000f8e02ff */
[----:B------:R-:W-:Y:S02]  /*a5f0*/  ULDC.64 UR4, c[0x0][0x650] ;  /* 0x0001940000047ab9 */ /* 0x000fe40000000a00 */
[----:B------:R-:W-:Y:S01]  /*a600*/  ISETP.GE.U32.AND P0, PT, R16, UR4, PT ;  /* 0x0000000410007c0c */ /* 0x000fe2000bf06070 */
[----:B------:R-:W-:-:S05]  /*a610*/  IMAD.IADD R17, R17, 0x1, R3 ;  /* 0x0000000111117824 */ /* 0x000fca00078e0203 */
[----:B------:R-:W-:-:S13]  /*a620*/  ISETP.GE.U32.AND.EX P0, PT, R17, UR5, PT, P0 ;  /* 0x0000000511007c0c */ /* 0x000fda000bf06100 */
[----:B------:R-:W-:Y:S05]  /*a630*/  @P0 BRA `(.L_x_281) ;  /* 0x0000000400640947 */ /* 0x000fea0003800000 */
[----:B------:R-:W0:Y:S01]  /*a640*/  S2R R12, SR_CTAID.X ;  /* 0x00000000000c7919 */ /* 0x000e220000002500 */
[----:B-12---:R-:W1:Y:S01]  /*a650*/  LDC.64 R10, c[0x0][0x628] ;  /* 0x00018a00ff0a7b82 */ /* 0x006e620000000a00 */
[----:B------:R-:W-:Y:S01]  /*a660*/  ULDC UR4, c[0x0][0x150] ;  /* 0x0000540000047ab9 */ /* 0x000fe20000000800 */
[----:B------:R-:W-:Y:S01]  /*a670*/  IMAD.MOV.U32 R8, RZ, RZ, R16 ;  /* 0x000000ffff087224 */ /* 0x000fe200078e0010 */
[----:B------:R-:W2:Y:S01]  /*a680*/  S2R R24, SR_CTAID.Y ;  /* 0x0000000000187919 */ /* 0x000ea20000002600 */
[----:B------:R-:W-:-:S04]  /*a690*/  IMAD.MOV.U32 R9, RZ, RZ, R17 ;  /* 0x000000ffff097224 */ /* 0x000fc800078e0011 */
[----:B------:R-:W2:Y:S08]  /*a6a0*/  LDC R21, c[0x0][0x144] ;  /* 0x00005100ff157b82 */ /* 0x000eb00000000800 */
[----:B------:R-:W2:Y:S08]  /*a6b0*/  LDC R0, c[0x0][0x630] ;  /* 0x00018c00ff007b82 */ /* 0x000eb00000000800 */
[----:B------:R-:W2:Y:S01]  /*a6c0*/  LDC.64 R14, c[0x0][0x620] ;  /* 0x00018800ff0e7b82 */ /* 0x000ea20000000a00 */
[----:B-1----:R-:W-:-:S04]  /*a6d0*/  ISETP.NE.U32.AND P0, PT, R10, RZ, PT ;  /* 0x000000ff0a00720c */ /* 0x002fc80003f05070 */
[----:B------:R-:W-:Y:S02]  /*a6e0*/  ISETP.NE.AND.EX P0, PT, R11, RZ, PT, P0 ;  /* 0x000000ff0b00720c */ /* 0x000fe40003f05300 */
[----:B0-----:R-:W-:-:S05]  /*a6f0*/  I2FP.F32.U32 R3, R12 ;  /* 0x0000000c00037245 */ /* 0x001fca0000201000 */
[----:B------:R-:W-:-:S04]  /*a700*/  FMUL R3, R3, UR4 ;  /* 0x0000000403037c20 */ /* 0x000fc80008400000 */
[----:B------:R0:W1:Y:S02]  /*a710*/  F2I.U32.TRUNC.NTZ R20, R3 ;  /* 0x0000000300147305 */ /* 0x000064000020f000 */
[----:B------:R-:W-:Y:S05]  /*a720*/  @!P0 BRA `(.L_x_282) ;  /* 0x0000000000288947 */ /* 0x000fea0003800000 */
[----:B0-----:R-:W0:Y:S02]  /*a730*/  LDC R3, c[0x0][0x634] ;  /* 0x00018d00ff037b82 */ /* 0x001e240000000800 */
[----:B0-----:R-:W-:-:S05]  /*a740*/  IADD3 R3, P0, R16, R3, RZ ;  /* 0x0000000310037210 */ /* 0x001fca0007f1e0ff */
[----:B------:R-:W-:-:S04]  /*a750*/  IMAD.X R13, RZ, RZ, R17, P0 ;  /* 0x000000ffff0d7224 */ /* 0x000fc800000e0611 */
[----:B------:R-:W-:-:S04]  /*a760*/  IMAD.WIDE.U32 R4, R13, R10, RZ ;  /* 0x0000000a0d047225 */ /* 0x000fc800078e00ff */
[----:B------:R-:W-:-:S04]  /*a770*/  IMAD.WIDE.U32 R6, P0, R3, R11, R4 ;  /* 0x0000000b03067225 */ /* 0x000fc80007800004 */
[----:B------:R-:W-:Y:S01]  /*a780*/  IMAD.WIDE.U32 R4, R3, R10, RZ ;  /* 0x0000000a03047225 */ /* 0x000fe200078e00ff */
[----:B------:R-:W-:-:S03]  /*a790*/  IADD3.X R9, RZ, RZ, RZ, P0, !PT ;  /* 0x000000ffff097210 */ /* 0x000fc600007fe4ff */
[----:B------:R-:W-:Y:S01]  /*a7a0*/  IMAD.MOV.U32 R8, RZ, RZ, R7 ;  /* 0x000000ffff087224 */ /* 0x000fe200078e0007 */
[----:B------:R-:W-:-:S05]  /*a7b0*/  IADD3 RZ, P0, R5, R6, RZ ;  /* 0x0000000605ff7210 */ /* 0x000fca0007f1e0ff */
[----:B------:R-:W-:-:S08]  /*a7c0*/  IMAD.WIDE.U32.X R8, R13, R11, R8, P0 ;  /* 0x0000000b0d087225 */ /* 0x000fd000000e0408 */
.L_x_282:
[----:B------:R-:W3:Y:S01]  /*a7d0*/  LDC.64 R28, c[0x0][0x640] ;  /* 0x00019000ff1c7b82 */ /* 0x000ee20000000a00 */
[-CC-:B--2---:R-:W-:Y:S01]  /*a7e0*/  SHF.R.U64 R23, R8, R0.reuse, R9.reuse ;  /* 0x0000000008177219 */ /* 0x184fe20000001209 */
[----:B-1----:R-:W-:Y:S01]  /*a7f0*/  IMAD.MOV R20, RZ, RZ, -R20 ;  /* 0x000000ffff147224 */ /* 0x002fe200078e0a14 */
[----:B------:R-:W-:Y:S01]  /*a800*/  SHF.R.U32.HI R0, RZ, R0, R9 ;  /* 0x00000000ff007219 */ /* 0x000fe20000011609 */
[----:B------:R-:W-:Y:S01]  /*a810*/  ULDC UR4, c[0x0][0x154] ;  /* 0x0000550000047ab9 */ /* 0x000fe20000000800 */
[----:B0-----:R-:W-:Y:S01]  /*a820*/  IADD3 R3, P0, RZ, -R23, RZ ;  /* 0x80000017ff037210 */ /* 0x001fe20007f1e0ff */
[----:B------:R-:W-:Y:S02]  /*a830*/  IMAD R21, R21, R20, R12 ;  /* 0x0000001415157224 */ /* 0x000fe400078e020c */
[----:B------:R-:W0:Y:S01]  /*a840*/  LDC R6, c[0x0][0x618] ;  /* 0x00018600ff067b82 */ /* 0x000e220000000800 */
[----:B------:R-:W-:Y:S02]  /*a850*/  IMAD.MOV.U32 R7, RZ, RZ, 0x1 ;  /* 0x00000001ff077424 */ /* 0x000fe400078e00ff */
[----:B------:R-:W-:-:S04]  /*a860*/  IMAD.X R5, RZ, RZ, ~R0, P0 ;  /* 0x000000ffff057224 */ /* 0x000fc800000e0e00 */
[-C--:B------:R-:W-:Y:S01]  /*a870*/  IMAD R0, R5, R14.reuse, RZ ;  /* 0x0000000e05007224 */ /* 0x080fe200078e02ff */
[----:B------:R-:W1:Y:S01]  /*a880*/  LDC R8, c[0x0][0x608] ;  /* 0x00018200ff087b82 */ /* 0x000e620000000800 */
[----:B------:R-:W-:-:S04]  /*a890*/  IMAD.WIDE.U32 R4, R3, R14, R16 ;  /* 0x0000000e03047225 */ /* 0x000fc800078e0010 */
[----:B------:R-:W-:Y:S01]  /*a8a0*/  IMAD R3, R3, R15, R0 ;  /* 0x0000000f03037224 */ /* 0x000fe200078e0200 */
[----:B------:R-:W-:Y:S02]  /*a8b0*/  I2FP.F32.U32 R0, R24 ;  /* 0x0000001800007245 */ /* 0x000fe40000201000 */
[----:B------:R-:W2:Y:S01]  /*a8c0*/  LDC R26, c[0x0][0x658] ;  /* 0x00019600ff1a7b82 */ /* 0x000ea20000000800 */
[----:B------:R-:W-:Y:S01]  /*a8d0*/  IMAD.IADD R3, R5, 0x1, R3 ;  /* 0x0000000105037824 */ /* 0x000fe200078e0203 */
[----:B---3--:R-:W-:Y:S01]  /*a8e0*/  ISETP.NE.U32.AND P0, PT, R28, RZ, PT ;  /* 0x000000ff1c00720c */ /* 0x008fe20003f05070 */
[----:B------:R-:W-:Y:S01]  /*a8f0*/  FMUL R0, R0, UR4 ;  /* 0x0000000400007c20 */ /* 0x000fe20008400000 */
[----:B------:R-:W-:Y:S02]  /*a900*/  IMAD.MOV.U32 R5, RZ, RZ, -0x1 ;  /* 0xffffffffff057424 */ /* 0x000fe400078e00ff */
[----:B------:R-:W-:Y:S01]  /*a910*/  ISETP.NE.AND.EX P0, PT, R29, RZ, PT, P0 ;  /* 0x000000ff1d00720c */ /* 0x000fe20003f05300 */
[----:B------:R3:W2:Y:S01]  /*a920*/  F2I.U32.TRUNC.NTZ R13, R0 ;  /* 0x00000000000d7305 */ /* 0x0006a2000020f000 */
[----:B------:R-:W3:Y:S01]  /*a930*/  LDC R15, c[0x0][0x148] ;  /* 0x00005200ff0f7b82 */ /* 0x000ee20000000800 */
[----:B0-----:R-:W-:-:S02]  /*a940*/  SHF.R.U64 R12, R4, R6, R3 ;  /* 0x00000006040c7219 */ /* 0x001fc40000001203 */
[----:B------:R-:W-:-:S05]  /*a950*/  SHF.R.U32.HI R3, RZ, R6, R3 ;  /* 0x00000006ff037219 */ /* 0x000fca0000011603 */
[----:B------:R-:W0:Y:S01]  /*a960*/  LDC R20, c[0x0][0x600] ;  /* 0x00018000ff147b82 */ /* 0x000e220000000800 */
[-CC-:B-1----:R-:W-:Y:S02]  /*a970*/  SHF.R.U64 R10, R12, R8.reuse, R3.reuse ;  /* 0x000000080c0a7219 */ /* 0x182fe40000001203 */
[----:B------:R-:W-:-:S05]  /*a980*/  SHF.R.U32.HI R3, RZ, R8, R3 ;  /* 0x00000008ff037219 */ /* 0x000fca0000011603 */
[----:B------:R-:W1:Y:S01]  /*a990*/  LDC R27, c[0x0][0x648] ;  /* 0x00019200ff1b7b82 */ /* 0x000e620000000800 */
[-C--:B--2---:R-:W-:Y:S02]  /*a9a0*/  SHF.L.U32 R4, R5, R26.reuse, RZ ;  /* 0x0000001a05047219 */ /* 0x084fe400000006ff */
[--C-:B------:R-:W-:Y:S02]  /*a9b0*/  SHF.R.U64 R14, R10, R26, R3.reuse ;  /* 0x0000001a0a0e7219 */ /* 0x100fe40000001203 */
[----:B------:R-:W-:Y:S02]  /*a9c0*/  LOP3.LUT R25, RZ, R4, RZ, 0x33, !PT ;  /* 0x00000004ff197212 */ /* 0x000fe400078e33ff */
[-C--:B------:R-:W-:Y:S01]  /*a9d0*/  SHF.R.U32.HI R5, RZ, R26.reuse, R3 ;  /* 0x0000001aff057219 */ /* 0x080fe20000011603 */
[----:B------:R-:W2:Y:S01]  /*a9e0*/  LDC R30, c[0x0][0x638] ;  /* 0x00018e00ff1e7b82 */ /* 0x000ea20000000800 */
[----:B------:R-:W-:Y:S02]  /*a9f0*/  SHF.L.U32 R152, R7, R26, RZ ;  /* 0x0000001a07987219 */ /* 0x000fe400000006ff */
[----:B------:R-:W-:-:S05]  /*aa00*/  MOV R4, R14 ;  /* 0x0000000e00047202 */ /* 0x000fca0000000f00 */
[----:B------:R-:W0:Y:S01]  /*aa10*/  LDC R31, c[0x0][0x610] ;  /* 0x00018400ff1f7b82 */ /* 0x000e220000000800 */
[----:B------:R-:W-:Y:S05]  /*aa20*/  @!P0 BRA `(.L_x_283) ;  /* 0x0000000000288947 */ /* 0x000fea0003800000 */
[----:B------:R-:W4:Y:S02]  /*aa30*/  LDC R3, c[0x0][0x64c] ;  /* 0x00019300ff037b82 */ /* 0x000f240000000800 */
[----:B----4-:R-:W-:-:S05]  /*aa40*/  IADD3 R3, P0, R14, R3, RZ ;  /* 0x000000030e037210 */ /* 0x010fca0007f1e0ff */
        /* <DEDUP_REMOVED lines=8> */
.L_x_283:
[----:B------:R-:W-:Y:S01]  /*aad0*/  ISETP.NE.AND P0, PT, R2, 0x1, PT ;  /* 0x000000010200780c */ /* 0x000fe20003f05270 */
[----:B0-----:R-:W-:Y:S01]  /*aae0*/  VIADD R7, R20, 0xffffffff ;  /* 0xffffffff14077836 */ /* 0x001fe20000000000 */
[----:B-1-3--:R-:W-:Y:S01]  /*aaf0*/  SHF.R.U64 R0, R4, R27, R5 ;  /* 0x0000001b04007219 */ /* 0x00afe20000001205 */
[----:B------:R-:W-:Y:S01]  /*ab00*/  IMAD.MOV R13, RZ, RZ, -R13 ;  /* 0x000000ffff0d7224 */ /* 0x000fe200078e0a0d */
[----:B------:R-:W-:Y:S02]  /*ab10*/  LOP3.LUT R5, R10, R25, RZ, 0xc0, !PT ;  /* 0x000000190a057212 */ /* 0x000fe400078ec0ff */
[----:B------:R-:W-:Y:S01]  /*ab20*/  MOV R4, 0x1 ;  /* 0x0000000100047802 */ /* 0x000fe20000000f00 */
[----:B------:R-:W-:Y:S02]  /*ab30*/  IMAD.MOV R3, RZ, RZ, -R0 ;  /* 0x000000ffff037224 */ /* 0x000fe400078e0a00 */
[----:B------:R-:W-:Y:S01]  /*ab40*/  IMAD R152, R152, R0, R5 ;  /* 0x0000000098987224 */ /* 0x000fe200078e0205 */
[----:B------:R-:W-:Y:S01]  /*ab50*/  LOP3.LUT R5, R12, R7, RZ, 0xc0, !PT ;  /* 0x000000070c057212 */ /* 0x000fe200078ec0ff */
[----:B--2---:R-:W-:-:S02]  /*ab60*/  IMAD R0, R3, R30, R14 ;  /* 0x0000001e03007224 */ /* 0x004fc400078e020e */
[----:B------:R-:W-:Y:S02]  /*ab70*/  @P0 IMAD R21, R15, R13, R24 ;  /* 0x0000000d0f150224 */ /* 0x000fe400078e0218 */
[----:B------:R-:W-:Y:S01]  /*ab80*/  IMAD R3, R0, R20, R5 ;  /* 0x0000001400037224 */ /* 0x000fe200078e0205 */
[----:B------:R-:W-:Y:S01]  /*ab90*/  PRMT R0, R4, 0x7610, R0 ;  /* 0x0000761004007816 */ /* 0x000fe20000000000 */
[----:B------:R-:W-:-:S05]  /*aba0*/  IMAD R152, R152, R31, R21 ;  /* 0x0000001f98987224 */ /* 0x000fca00078e0215 */
[----:B------:R-:W-:Y:S02]  /*abb0*/  SEL R153, R3, R152, !P0 ;  /* 0x0000009803997207 */ /* 0x000fe40004000000 */
[----:B------:R-:W-:-:S07]  /*abc0*/  SEL R152, R152, R3, !P0 ;  /* 0x0000000398987207 */ /* 0x000fce0004000000 */
.L_x_281:
[----:B------:R-:W-:-:S13]  /*abd0*/  LOP3.LUT P0, RZ, R0, 0xff, RZ, 0xc0, !PT ;  /* 0x000000ff00ff7812 */ /* 0x000fda000780c0ff */
[----:B------:R-:W-:Y:S05]  /*abe0*/  @P0 BRA `(.L_x_284) ;  /* 0xffffff6000d80947 */ /* 0x000fea000383ffff */
[----:B------:R-:W-:Y:S05]  /*abf0*/  EXIT ;  /* 0x000000000000794d */ /* 0x000fea0003800000 */
.L_x_3:
[----:B0-----:R-:W-:Y:S01]  /*ac00*/  ULDC.64 UR4, c[0x0][0x650] ;  /* 0x0001940000047ab9 */ /* 0x001fe20000000a00 */
        /* <DEDUP_REMOVED lines=25> */
.L_x_286:
[--C-:B------:R-:W-:Y:S01]  /*ada0*/  SHF.R.U64 R12, R10, R14, R11.reuse ;  /* 0x0000000e0a0c7219 */ /* 0x100fe2000000120b */
[----:B------:R-:W0:Y:S01]  /*adb0*/  LDC R22, c[0x0][0x618] ;  /* 0x00018600ff167b82 */ /* 0x000e220000000800 */
[----:B------:R-:W-:Y:S01]  /*adc0*/  I2FP.F32.U32 R6, R4 ;  /* 0x0000000400067245 */ /* 0x000fe20000201000 */
[----:B------:R-:W-:Y:S01]  /*add0*/  ULDC UR4, c[0x0][0x150] ;  /* 0x0000540000047ab9 */ /* 0x000fe20000000800 */
[----:B------:R-:W-:Y:S02]  /*ade0*/  SHF.R.U32.HI R5, RZ, R14, R11 ;  /* 0x0000000eff057219 */ /* 0x000fe4000001160b */
[----:B------:R-:W-:Y:S01]  /*adf0*/  IADD3 R9, P0, RZ, -R12, RZ ;  /* 0x8000000cff097210 */ /* 0x000fe20007f1e0ff */
[----:B------:R-:W-:Y:S01]  /*ae00*/  FMUL R11, R6, UR4 ;  /* 0x00000004060b7c20 */ /* 0x000fe20008400000 */
[----:B------:R-:W-:Y:S01]  /*ae10*/  ULDC UR4, c[0x0][0x154] ;  /* 0x0000550000047ab9 */ /* 0x000fe20000000800 */
[----:B------:R-:W1:Y:S02]  /*ae20*/  LDC.64 R24, c[0x0][0x640] ;  /* 0x00019000ff187b82 */ /* 0x000e640000000a00 */
[----:B------:R-:W-:-:S02]  /*ae30*/  IMAD.X R5, RZ, RZ, ~R5, P0 ;  /* 0x000000ffff057224 */ /* 0x000fc400000e0e05 */
[----:B------:R-:W2:Y:S01]  /*ae40*/  F2I.U32.TRUNC.NTZ R11, R11 ;  /* 0x0000000b000b7305 */ /* 0x000ea2000020f000 */
[----:B------:R-:W-:-:S03]  /*ae50*/  IMAD.WIDE.U32 R6, R9, R20, R16 ;  /* 0x0000001409067225 */ /* 0x000fc600078e0010 */
[----:B------:R-:W3:Y:S01]  /*ae60*/  LDC R13, c[0x0][0x144] ;  /* 0x00005100ff0d7b82 */ /* 0x000ee20000000800 */
[----:B------:R-:W-:-:S04]  /*ae70*/  IMAD R8, R5, R20, RZ ;  /* 0x0000001405087224 */ /* 0x000fc800078e02ff */
[----:B------:R-:W-:Y:S02]  /*ae80*/  IMAD R5, R9, R21, R8 ;  /* 0x0000001509057224 */ /* 0x000fe400078e0208 */
[----:B------:R-:W-:Y:S01]  /*ae90*/  IMAD.MOV.U32 R8, RZ, RZ, -0x1 ;  /* 0xffffffffff087424 */ /* 0x000fe200078e00ff */
[----:B------:R-:W4:Y:S01]  /*aea0*/  LDC R14, c[0x0][0x608] ;  /* 0x00018200ff0e7b82 */ /* 0x000f220000000800 */
[----:B------:R-:W-:Y:S01]  /*aeb0*/  IMAD.IADD R5, R7, 0x1, R5 ;  /* 0x0000000107057824 */ /* 0x000fe200078e0205 */
[----:B------:R-:W-:-:S04]  /*aec0*/  I2FP.F32.U32 R7, R3 ;  /* 0x0000000300077245 */ /* 0x000fc80000201000 */
[-C--:B0-----:R-:W-:Y:S01]  /*aed0*/  SHF.R.U64 R10, R6, R22.reuse, R5 ;  /* 0x00000016060a7219 */ /* 0x081fe20000001205 */
[----:B--2---:R-:W-:Y:S01]  /*aee0*/  IMAD.MOV R6, RZ, RZ, -R11 ;  /* 0x000000ffff067224 */ /* 0x004fe200078e0a0b */
[----:B------:R-:W0:Y:S01]  /*aef0*/  LDC R9, c[0x0][0x658] ;  /* 0x00019600ff097b82 */ /* 0x000e220000000800 */
[----:B-1----:R-:W-:Y:S01]  /*af00*/  ISETP.NE.U32.AND P0, PT, R24, RZ, PT ;  /* 0x000000ff1800720c */ /* 0x002fe20003f05070 */
[----:B------:R-:W-:Y:S01]  /*af10*/  FMUL R7, R7, UR4 ;  /* 0x0000000407077c20 */ /* 0x000fe20008400000 */
[----:B------:R-:W-:Y:S02]  /*af20*/  SHF.R.U32.HI R5, RZ, R22, R5 ;  /* 0x00000016ff057219 */ /* 0x000fe40000011605 */
[----:B------:R-:W-:-:S03]  /*af30*/  ISETP.NE.AND.EX P0, PT, R25, RZ, PT, P0 ;  /* 0x000000ff1900720c */ /* 0x000fc60003f05300 */
[----:B------:R-:W1:Y:S01]  /*af40*/  LDC R20, c[0x0][0x148] ;  /* 0x00005200ff147b82 */ /* 0x000e620000000800 */
[----:B---3--:R-:W-:Y:S02]  /*af50*/  IMAD R23, R13, R6, R4 ;  /* 0x000000060d177224 */ /* 0x008fe400078e0204 */
[----:B------:R-:W-:-:S05]  /*af60*/  IMAD.MOV.U32 R6, RZ, RZ, 0x1 ;  /* 0x00000001ff067424 */ /* 0x000fca00078e00ff */
[----:B------:R-:W2:Y:S01]  /*af70*/  LDC R21, c[0x0][0x600] ;  /* 0x00018000ff157b82 */ /* 0x000ea20000000800 */
[-CC-:B----4-:R-:W-:Y:S02]  /*af80*/  SHF.R.U64 R13, R10, R14.reuse, R5.reuse ;  /* 0x0000000e0a0d7219 */ /* 0x190fe40000001205 */
[----:B------:R-:W-:Y:S02]  /*af90*/  SHF.R.U32.HI R4, RZ, R14, R5 ;  /* 0x0000000eff047219 */ /* 0x000fe40000011605 */
[----:B------:R3:W4:Y:S03]  /*afa0*/  F2I.U32.TRUNC.NTZ R14, R7 ;  /* 0x00000007000e7305 */ /* 0x000726000020f000 */
[----:B------:R-:W1:Y:S01]  /*afb0*/  LDC R26, c[0x0][0x648] ;  /* 0x00019200ff1a7b82 */ /* 0x000e620000000800 */
[-C--:B0-----:R-:W-:Y:S02]  /*afc0*/  SHF.L.U32 R8, R8, R9.reuse, RZ ;  /* 0x0000000908087219 */ /* 0x081fe400000006ff */
[----:B------:R-:W-:-:S02]  /*afd0*/  SHF.R.U64 R15, R13, R9, R4 ;  /* 0x000000090d0f7219 */ /* 0x000fc40000001204 */
[-C--:B------:R-:W-:Y:S02]  /*afe0*/  SHF.R.U32.HI R5, RZ, R9.reuse, R4 ;  /* 0x00000009ff057219 */ /* 0x080fe40000011604 */
[----:B------:R-:W-:Y:S01]  /*aff0*/  SHF.L.U32 R22, R6, R9, RZ ;  /* 0x0000000906167219 */ /* 0x000fe200000006ff */
[----:B------:R-:W0:Y:S01]  /*b000*/  LDC R27, c[0x0][0x638] ;  /* 0x00018e00ff1b7b82 */ /* 0x000e220000000800 */
[----:B------:R-:W-:Y:S02]  /*b010*/  LOP3.LUT R28, RZ, R8, RZ, 0x33, !PT ;  /* 0x00000008ff1c7212 */ /* 0x000fe400078e33ff */
[----:B------:R-:W-:-:S05]  /*b020*/  MOV R4, R15 ;  /* 0x0000000f00047202 */ /* 0x000fca0000000f00 */
        /* <DEDUP_REMOVED lines=12> */
.L_x_287:
[----:B------:R-:W-:Y:S01]  /*b0f0*/  ISETP.NE.AND P0, PT, R2, 0x1, PT ;  /* 0x000000010200780c */ /* 0x000fe20003f05270 */
[----:B--2---:R-:W-:Y:S01]  /*b100*/  VIADD R7, R21, 0xffffffff ;  /* 0xffffffff15077836 */ /* 0x004fe20000000000 */
[----:B-1----:R-:W-:Y:S01]  /*b110*/  SHF.R.U64 R5, R4, R26, R5 ;  /* 0x0000001a04057219 */ /* 0x002fe20000001205 */
[----:B------:R-:W-:Y:S01]  /*b120*/  IMAD.MOV R14, RZ, RZ, -R14 ;  /* 0x000000ffff0e7224 */ /* 0x000fe200078e0a0e */
[----:B------:R-:W-:Y:S01]  /*b130*/  LOP3.LUT R4, R13, R28, RZ, 0xc0, !PT ;  /* 0x0000001c0d047212 */ /* 0x000fe200078ec0ff */
[----:B------:R-:W-:Y:S01]  /*b140*/  IMAD.MOV.U32 R8, RZ, RZ, R12 ;  /* 0x000000ffff087224 */ /* 0x000fe200078e000c */
[----:B------:R-:W-:Y:S01]  /*b150*/  LOP3.LUT R10, R10, R7, RZ, 0xc0, !PT ;  /* 0x000000070a0a7212 */ /* 0x000fe200078ec0ff */
[----:B------:R-:W-:Y:S02]  /*b160*/  IMAD.MOV R6, RZ, RZ, -R5 ;  /* 0x000000ffff067224 */ /* 0x000fe400078e0a05 */
[----:B------:R-:W-:-:S04]  /*b170*/  IMAD R4, R22, R5, R4 ;  /* 0x0000000516047224 */ /* 0x000fc800078e0204 */
[----:B------:R-:W-:Y:S02]  /*b180*/  @P0 IMAD R23, R20, R14, R3 ;  /* 0x0000000e14170224 */ /* 0x000fe400078e0203 */
[----:B0-----:R-:W-:Y:S01]  /*b190*/  IMAD R3, R6, R27, R15 ;  /* 0x0000001b06037224 */ /* 0x001fe200078e020f */
[----:B------:R-:W-:Y:S01]  /*b1a0*/  MOV R6, 0x1 ;  /* 0x0000000100067802 */ /* 0x000fe20000000f00 */
[----:B------:R-:W-:Y:S02]  /*b1b0*/  IMAD R7, R4, R29, R23 ;  /* 0x0000001d04077224 */ /* 0x000fe400078e0217 */
[----:B------:R-:W-:-:S05]  /*b1c0*/  IMAD R4, R3, R21, R10 ;  /* 0x0000001503047224 */ /* 0x000fca00078e020a */
[----:B------:R-:W-:Y:S02]  /*b1d0*/  SEL R9, R4, R7, !P0 ;  /* 0x0000000704097207 */ /* 0x000fe40004000000 */
[----:B------:R-:W-:-:S07]  /*b1e0*/  SEL R7, R7, R4, !P0 ;  /* 0x0000000407077207 */ /* 0x000fce0004000000 */
.L_x_285:
[----:B------:R-:W-:-:S08]  /*b1f0*/  NOP ;  /* 0x0000000000007918 */ /* 0x000fd00000000000 */
[----:B------:R-:W0:-:S00]  /*b200*/  USETMAXREG.DEALLOC.CTAPOOL 0x28 ;  /* 0x00000028000079c8 */ /* 0x000e0000080e0500 */
[----:B0-----:R-:W-:-:S13]  /*b210*/  ISETP.NE.AND P0, PT, R0, RZ, PT ;  /* 0x000000ff0000720c */ /* 0x001fda0003f05270 */
[----:B------:R-:W-:Y:S05]  /*b220*/  @P0 EXIT ;  /* 0x000000000000094d */ /* 0x000fea0003800000 */
[----:B------:R-:W-:Y:S01]  /*b230*/  LOP3.LUT P0, RZ, R6, 0xff, RZ, 0xc0, !PT ;  /* 0x000000ff06ff7812 */ /* 0x000fe2000780c0ff */
[----:B------:R-:W-:Y:S02]  /*b240*/  IMAD.MOV.U32 R0, RZ, RZ, 0x1 ;  /* 0x00000001ff007424 */ /* 0x000fe400078e00ff */
[----:B------:R-:W-:-:S10]  /*b250*/  IMAD.MOV.U32 R12, RZ, RZ, RZ ;  /* 0x000000ffff0c7224 */ /* 0x000fd400078e00ff */
[----:B------:R-:W-:Y:S05]  /*b260*/  @!P0 BRA `(.L_x_288) ;  /* 0x0000000c00308947 */ /* 0x000fea0003800000 */
[----:B------:R-:W0:Y:S01]  /*b270*/  LDC R0, c[0x0][0x28c] ;  /* 0x0000a300ff007b82 */ /* 0x000e220000000800 */
[----:B------:R-:W-:Y:S01]  /*b280*/  ULDC UR5, c[0x0][0x600] ;  /* 0x0001800000057ab9 */ /* 0x000fe20000000800 */
[----:B------:R-:W-:Y:S01]  /*b290*/  ULDC UR4, c[0x0][0xc] ;  /* 0x0000030000047ab9 */ /* 0x000fe20000000800 */
[----:B------:R-:W-:Y:S01]  /*b2a0*/  UIADD3 UR16, UR5, -0x1, URZ ;  /* 0xffffffff05107890 */ /* 0x000fe2000fffe03f */
[C---:B------:R-:W-:Y:S01]  /*b2b0*/  LOP3.LUT P2, RZ, R18.reuse, 0x7f, RZ, 0xc0, !PT ;  /* 0x0000007f12ff7812 */ /* 0x040fe2000784c0ff */
[----:B------:R-:W-:Y:S01]  /*b2c0*/  ULDC UR6, c[0x0][0x658] ;  /* 0x0001960000067ab9 */ /* 0x000fe20000000800 */
[----:B------:R-:W-:Y:S01]  /*b2d0*/  ULDC UR5, c[0x0][0x10] ;  /* 0x0000040000057ab9 */ /* 0x000fe20000000800 */
[----:B------:R-:W-:Y:S01]  /*b2e0*/  UMOV UR7, 0xffffffff ;  /* 0xffffffff00077882 */ /* 0x000fe20000000000 */
[----:B------:R-:W-:Y:S01]  /*b2f0*/  UMOV UR8, 0x1 ;  /* 0x0000000100087882 */ /* 0x000fe20000000000 */
[----:B------:R-:W-:Y:S01]  /*b300*/  UIMAD.WIDE.U32 UR4, UR4, UR5, URZ ;  /* 0x00000005040472a5 */ /* 0x000fe2000f8e003f */
[----:B------:R-:W-:Y:S01]  /*b310*/  LOP3.LUT P0, RZ, R18, 0x1f, RZ, 0xc0, !PT ;  /* 0x0000001f12ff7812 */ /* 0x000fe2000780c0ff */
[----:B------:R-:W-:Y:S01]  /*b320*/  USHF.L.U32 UR7, UR7, UR6, URZ ;  /* 0x0000000607077299 */ /* 0x000fe2000800063f */
[----:B------:R-:W-:Y:S01]  /*b330*/  BSSY B0, `(.L_x_288) ;  /* 0x00000bf000007945 */ /* 0x000fe20003800000 */
[----:B------:R-:W-:Y:S01]  /*b340*/  USHF.L.U32 UR18, UR8, UR6, URZ ;  /* 0x0000000608127299 */ /* 0x000fe2000800063f */
[----:B------:R-:W-:Y:S01]  /*b350*/  IMAD.MOV.U32 R13, RZ, RZ, 0x1 ;  /* 0x00000001ff0d7424 */ /* 0x000fe200078e00ff */
[----:B------:R-:W-:Y:S01]  /*b360*/  LOP3.LUT R11, R19, 0x2, RZ, 0xfc, !PT ;  /* 0x00000002130b7812 */ /* 0x000fe200078efcff */
[----:B------:R-:W-:Y:S01]  /*b370*/  ULDC UR6, c[0x0][0x14] ;  /* 0x0000050000067ab9 */ /* 0x000fe20000000800 */
[----:B------:R-:W-:Y:S01]  /*b380*/  PLOP3.LUT P0, PT, P0, P2, PT, 0x8a, 0x0 ;  /* 0x000000000000781c */ /* 0x000fe20000705172 */
[----:B------:R-:W-:Y:S01]  /*b390*/  UIMAD.WIDE.U32 UR20, UR4, UR6, URZ ;  /* 0x00000006041472a5 */ /* 0x000fe2000f8e003f */
[----:B------:R-:W-:Y:S01]  /*b3a0*/  MOV R12, RZ ;  /* 0x000000ff000c7202 */ /* 0x000fe20000000f00 */
[----:B------:R-:W-:-:S02]  /*b3b0*/  UIMAD UR13, UR5, UR6, URZ ;  /* 0x00000006050d72a4 */ /* 0x000fc4000f8e023f */
[----:B------:R-:W-:Y:S01]  /*b3c0*/  ULOP3.LUT UR17, URZ, UR7, URZ, 0x33, !UPT ;  /* 0x000000073f117292 */ /* 0x000fe2000f8e333f */
[----:B0-----:R-:W-:Y:S01]  /*b3d0*/  VIADD R0, R0, 0x3f ;  /* 0x0000003f00007836 */ /* 0x001fe20000000000 */
[----:B------:R-:W-:Y:S01]  /*b3e0*/  UIADD3 UR13, UR21, UR13, URZ ;  /* 0x0000000d150d7290 */ /* 0x000fe2000fffe03f */
[----:B------:R-:W-:-:S03]  /*b3f0*/  ULDC.64 UR22, c[0x0][0x198] ;  /* 0x0000660000167ab9 */ /* 0x000fc60000000a00 */
[----:B------:R-:W-:-:S04]  /*b400*/  SHF.R.S32.HI R3, RZ, 0x1f, R0 ;  /* 0x0000001fff037819 */ /* 0x000fc80000011400 */
[----:B------:R-:W-:Y:S01]  /*b410*/  LEA.HI R3, R3, R0, RZ, 0x6 ;  /* 0x0000000003037211 */ /* 0x000fe200078f30ff */
[----:B------:R-:W-:-:S03]  /*b420*/  IMAD.MOV.U32 R0, RZ, RZ, 0x1 ;  /* 0x00000001ff007424 */ /* 0x000fc600078e00ff */
[----:B------:R-:W-:-:S05]  /*b430*/  SHF.R.S32.HI R3, RZ, 0x6, R3 ;  /* 0x00000006ff037819 */ /* 0x000fca0000011403 */
[----:B------:R-:W-:-:S07]  /*b440*/  VIADD R10, R3, 0x1 ;  /* 0x00000001030a7836 */ /* 0x000fce0000000000 */
.L_x_300:
[----:B------:R-:W-:-:S03]  /*b450*/  UMOV UR4, 0xffffffff ;  /* 0xffffffff00047882 */ /* 0x000fc60000000000 */
[----:B------:R-:W-:Y:S05]  /*b460*/  BRA.DIV UR4, `(.L_x_289) ;  /* 0x0000000e04c07947 */ /* 0x000fea000b800000 */
[----:B------:R-:W-:-:S13]  /*b470*/  ELECT P6, URZ, PT ;  /* 0x00000000003f782f */ /* 0x000fda00038c0000 */
.L_x_312:
[----:B------:R-:W0:Y:S01]  /*b480*/  LDC R4, c[0x0][0x28c] ;  /* 0x0000a300ff047b82 */ /* 0x000e220000000800 */
[----:B------:R-:W-:Y:S01]  /*b490*/  BSSY B1, `(.L_x_290) ;  /* 0x0000037000017945 */ /* 0x000fe20003800000 */
[----:B0-----:R-:W-:-:S13]  /*b4a0*/  ISETP.LT.OR P6, PT, R4, 0x1, !P6 ;  /* 0x000000010400780c */ /* 0x001fda00077c1670 */
[----:B------:R-:W-:Y:S05]  /*b4b0*/  @P6 BRA `(.L_x_291) ;  /* 0x0000000000d06947 */ /* 0x000fea0003800000 */
[----:B------:R-:W-:Y:S01]  /*b4c0*/  IMAD.SHL.U32 R15, R9, 0x80, RZ ;  /* 0x00000080090f7824 */ /* 0x000fe200078e00ff */
[----:B------:R-:W-:Y:S01]  /*b4d0*/  MOV R6, R12 ;  /* 0x0000000c00067202 */ /* 0x000fe20000000f00 */
[----:B------:R-:W-:Y:S02]  /*b4e0*/  IMAD.SHL.U32 R18, R7, 0x100, RZ ;  /* 0x0000010007127824 */ /* 0x000fe400078e00ff */
[----:B------:R-:W-:Y:S02]  /*b4f0*/  IMAD.MOV.U32 R20, RZ, RZ, RZ ;  /* 0x000000ffff147224 */ /* 0x000fe400078e00ff */
[----:B------:R-:W-:Y:S02]  /*b500*/  IMAD.MOV.U32 R4, RZ, RZ, R10 ;  /* 0x000000ffff047224 */ /* 0x000fe400078e000a */
[----:B------:R-:W-:-:S07]  /*b510*/  IMAD.MOV.U32 R5, RZ, RZ, R0 ;  /* 0x000000ffff057224 */ /* 0x000fce00078e0000 */
.L_x_295:
[----:B------:R-:W0:Y:S01]  /*b520*/  S2R R14, SR_CgaCtaId ;  /* 0x00000000000e7919 */ /* 0x000e220000008800 */
[----:B------:R-:W-:Y:S01]  /*b530*/  MOV R7, 0x400 ;  /* 0x0000040000077802 */ /* 0x000fe20000000f00 */
[----:B------:R-:W1:Y:S03]  /*b540*/  @!P2 LDC R9, c[0x0][0x500] ;  /* 0x00014000ff09ab82 */ /* 0x000e660000000800 */
[----:B0-----:R-:W-:Y:S02]  /*b550*/  LEA R21, R14, R7, 0x18 ;  /* 0x000000070e157211 */ /* 0x001fe400078ec0ff */
[----:B------:R-:W-:-:S03]  /*b560*/  SHF.L.U32 R7, R5, 0x1f, RZ ;  /* 0x0000001f05077819 */ /* 0x000fc600000006ff */
[----:B------:R-:W-:-:S04]  /*b570*/  IMAD R14, R6, 0x8, R21 ;  /* 0x00000008060e7824 */ /* 0x000fc800078e0215 */
[----:B------:R-:W0:Y:S02]  /*b580*/  SYNCS.PHASECHK.TRANS64.TRYWAIT P1, [R14+URZ+0x28], R7 ;  /* 0x000028070e0075a7 */ /* 0x000e24000802017f */
[----:B01----:R-:W-:Y:S05]  /*b590*/  @!P1 BRA `(.L_x_292) ;  /* 0x0000000c00949947 */ /* 0x003fea0003800000 */
.L_x_313:
[----:B0-----:R-:W-:Y:S01]  /*b5a0*/  PRMT R7, R11, 0x9910, RZ ;  /* 0x000099100b077816 */ /* 0x001fe200000000ff */
[----:B------:R0:W-:Y:S03]  /*b5b0*/  @!P2 SYNCS.ARRIVE.TRANS64 RZ, [R14+URZ], R9 ;  /* 0x000000090effa9a7 */ /* 0x0001e6000800003f */
[----:B------:R-:W-:-:S13]  /*b5c0*/  ISETP.NE.AND P1, PT, R7, 0x2, PT ;  /* 0x000000020700780c */ /* 0x000fda0003f25270 */
[----:B0-----:R-:W-:Y:S05]  /*b5d0*/  @P1 BRA `(.L_x_293) ;  /* 0x0000000000041947 */ /* 0x001fea0003800000 */
[----:B------:R-:W-:Y:S01]  /*b5e0*/  BPT.TRAP 0x1 ;  /* 0x000000040000795c */ /* 0x000fe20000300000 */
.L_x_293:
[----:B------:R-:W-:Y:S05]  /*b5f0*/  @P0 BRA `(.L_x_294) ;  /* 0x0000000000040947 */ /* 0x000fea0003800000 */
[----:B------:R-:W-:Y:S01]  /*b600*/  BPT.TRAP 0x1 ;  /* 0x000000040000795c */ /* 0x000fe20000300000 */
.L_x_294:
[--C-:B------:R-:W-:Y:S01]  /*b610*/  IMAD R7, R6, 0x8000, R21.reuse ;  /* 0x0000800006077824 */ /* 0x100fe200078e0215 */
[----:B------:R-:W-:Y:S01]  /*b620*/  R2UR UR9, R14 ;  /* 0x000000000e0972ca */ /* 0x000fe200000e0000 */
[----:B------:R-:W-:Y:S01]  /*b630*/  IMAD R21, R6, 0x4000, R21 ;  /* 0x0000400006157824 */ /* 0x000fe200078e0215 */
[----:B------:R-:W-:Y:S01]  /*b640*/  UIADD3 UR4, UP0, UR22, 0xf0, URZ ;  /* 0x000000f016047890 */ /* 0x000fe2000ff1e03f */
[----:B------:R-:W-:Y:S01]  /*b650*/  VIADD R4, R4, 0xffffffff ;  /* 0xffffffff04047836 */ /* 0x000fe20000000000 */
[----:B------:R-:W-:Y:S01]  /*b660*/  R2UR UR5, R7 ;  /* 0x00000000070572ca */ /* 0x000fe200000e0000 */
[----:B------:R-:W-:Y:S01]  /*b670*/  UIADD3 UR24, UP1, UR22, 0x1f0, URZ ;  /* 0x000001f016187890 */ /* 0x000fe2000ff3e03f */
[----:B------:R-:W-:Y:S01]  /*b680*/  R2UR UR8, R21 ;  /* 0x00000000150872ca */ /* 0x000fe200000e0000 */
[----:B------:R-:W-:Y:S01]  /*b690*/  VIADD R6, R6, 0x1 ;  /* 0x0000000106067836 */ /* 0x000fe20000000000 */
[----:B------:R-:W-:Y:S01]  /*b6a0*/  R2UR UR11, R18 ;  /* 0x00000000120b72ca */ /* 0x000fe200000e0000 */
[----:B------:R-:W-:Y:S01]  /*b6b0*/  UIADD3.X UR25, URZ, UR23, URZ, UP1, !UPT ;  /* 0x000000173f197290 */ /* 0x000fe20008ffe43f */
[----:B------:R-:W-:Y:S01]  /*b6c0*/  R2UR UR10, R20 ;  /* 0x00000000140a72ca */ /* 0x000fe200000e0000 */
[----:B------:R-:W-:Y:S01]  /*b6d0*/  UMOV UR6, 0x0 ;  /* 0x0000000000067882 */ /* 0x000fe20000000000 */
[----:B------:R-:W-:Y:S01]  /*b6e0*/  R2UR UR12, R8 ;  /* 0x00000000080c72ca */ /* 0x000fe200000e0000 */
[----:B------:R-:W-:Y:S01]  /*b6f0*/  UMOV UR7, 0x10000000 ;  /* 0x1000000000077882 */ /* 0x000fe20000000000 */
[----:B------:R-:W-:Y:S01]  /*b700*/  R2UR UR19, R15 ;  /* 0x000000000f1372ca */ /* 0x000fe200000e0000 */
[----:B------:R-:W-:Y:S01]  /*b710*/  VIADD R20, R20, 0x40 ;  /* 0x0000004014147836 */ /* 0x000fe20000000000 */
[----:B------:R-:W-:Y:S01]  /*b720*/  ISETP.GT.AND P3, PT, R4, 0x1, PT ;  /* 0x000000010400780c */ /* 0x000fe20003f64270 */
[----:B------:R-:W-:Y:S01]  /*b730*/  UIADD3 UR14, UR5, 0x100, URZ ;  /* 0x00000100050e7890 */ /* 0x000fe2000fffe03f */
[----:B------:R-:W-:Y:S01]  /*b740*/  ISETP.NE.AND P1, PT, R6, 0x5, PT ;  /* 0x000000050600780c */ /* 0x000fe20003f25270 */
[----:B------:R-:W-:-:S02]  /*b750*/  UIADD3.X UR5, URZ, UR23, URZ, UP0, !UPT ;  /* 0x000000173f057290 */ /* 0x000fc400087fe43f */
[----:B------:R-:W-:Y:S01]  /*b760*/  UIADD3 UR15, UR8, 0x28100, URZ ;  /* 0x00028100080f7890 */ /* 0x000fe2000fffe03f */
[----:B------:R-:W-:Y:S02]  /*b770*/  SEL R14, RZ, 0x1, P1 ;  /* 0x00000001ff0e7807 */ /* 0x000fe40000800000 */
[----:B------:R-:W-:Y:S01]  /*b780*/  UMOV UR8, UR14 ;  /* 0x0000000e00087c82 */ /* 0x000fe20008000000 */
[----:B------:R-:W-:Y:S02]  /*b790*/  SEL R6, R6, RZ, P1 ;  /* 0x000000ff06067207 */ /* 0x000fe40000800000 */
[----:B------:R-:W-:Y:S01]  /*b7a0*/  LOP3.LUT R5, R5, R14, RZ, 0x3c, !PT ;  /* 0x0000000e05057212 */ /* 0x000fe200078e3cff */
[----:B------:R0:W-:Y:S02]  /*b7b0*/  UTMALDG.3D [UR8], [UR4], desc[UR6] ;  /* 0x00000608040075b4 */ /* 0x0001e40008011000 */
[----:B0-----:R-:W-:Y:S01]  /*b7c0*/  UMOV UR8, UR15 ;  /* 0x0000000f00087c82 */ /* 0x001fe20008000000 */
[----:B------:R-:W-:-:S02]  /*b7d0*/  UMOV UR11, UR19 ;  /* 0x00000013000b7c82 */ /* 0x000fc40008000000 */
[----:B------:R0:W-:Y:S02]  /*b7e0*/  UTMALDG.3D [UR8], [UR24], desc[UR6] ;  /* 0x00000608180075b4 */ /* 0x0001e40008011000 */
[----:B0-----:R-:W-:Y:S05]  /*b7f0*/  @P3 BRA `(.L_x_295) ;  /* 0xfffffffc00483947 */ /* 0x001fea000383ffff */
.L_x_291:
[----:B------:R-:W-:Y:S05]  /*b800*/  BSYNC B1 ;  /* 0x0000000000017941 */ /* 0x000fea0003800000 */
.L_x_290:
[----:B------:R-:W-:Y:S01]  /*b810*/  LOP3.LUT P3, RZ, R13, 0xff, RZ, 0xc0, !PT ;  /* 0x000000ff0dff7812 */ /* 0x000fe2000786c0ff */
[----:B------:R-:W-:Y:S01]  /*b820*/  ULDC.64 UR4, c[0x0][0x650] ;  /* 0x0001940000047ab9 */ /* 0x000fe20000000a00 */
[----:B------:R-:W-:Y:S01]  /*b830*/  IADD3 R12, R3, R12, RZ ;  /* 0x0000000c030c7210 */ /* 0x000fe20007ffe0ff */
[----:B------:R-:W-:Y:S01]  /*b840*/  BSSY B1, `(.L_x_296) ;  /* 0x000006b000017945 */ /* 0x000fe20003800000 */
[----:B------:R-:W-:Y:S01]  /*b850*/  IADD3 R16, P4, R16, UR20, RZ ;  /* 0x0000001410107c10 */ /* 0x000fe2000ff9e0ff */
[----:B------:R-:W-:Y:S01]  /*b860*/  IMAD.MOV.U32 R9, RZ, RZ, -0x1 ;  /* 0xffffffffff097424 */ /* 0x000fe200078e00ff */
[----:B------:R-:W-:Y:S01]  /*b870*/  ISETP.GT.U32.AND P1, PT, R12, 0x4, PT ;  /* 0x000000040c00780c */ /* 0x000fe20003f24070 */
[----:B------:R-:W-:Y:S01]  /*b880*/  IMAD.MOV.U32 R8, RZ, RZ, -0x1 ;  /* 0xffffffffff087424 */ /* 0x000fe200078e00ff */
[----:B------:R-:W-:Y:S02]  /*b890*/  IADD3.X R17, R17, UR13, RZ, P4, !PT ;  /* 0x0000000d11117c10 */ /* 0x000fe4000a7fe4ff */
[----:B------:R-:W-:-:S02]  /*b8a0*/  ISETP.LT.U32.AND P1, PT, R3, 0x5, P1 ;  /* 0x000000050300780c */ /* 0x000fc40000f21070 */
[----:B------:R-:W-:Y:S01]  /*b8b0*/  PRMT R13, RZ, 0x7610, R13 ;  /* 0x00007610ff0d7816 */ /* 0x000fe2000000000d */
[----:B------:R-:W0:Y:S01]  /*b8c0*/  @P3 S2R R5, SR_CgaCtaId ;  /* 0x0000000000053919 */ /* 0x000e220000008800 */
[----:B------:R-:W-:-:S04]  /*b8d0*/  @P3 MOV R4, 0x400 ;  /* 0x0000040000043802 */ /* 0x000fc80000000f00 */
[----:B0-----:R-:W-:Y:S01]  /*b8e0*/  @P3 LEA R6, R5, R4, 0x18 ;  /* 0x0000000405063211 */ /* 0x001fe200078ec0ff */
[----:B------:R-:W-:-:S03]  /*b8f0*/  IMAD.WIDE.U32 R4, R12, -0x33333333, RZ ;  /* 0xcccccccd0c047825 */ /* 0x000fc600078e00ff */
[----:B------:R0:W-:Y:S01]  /*b900*/  @P3 SYNCS.ARRIVE.TRANS64.A1T0 RZ, [R6+URZ+0x68], RZ ;  /* 0x000068ff06ff39a7 */ /* 0x0001e2000810003f */
[----:B------:R-:W-:Y:S02]  /*b910*/  ISETP.GE.U32.AND P3, PT, R3, 0x5, PT ;  /* 0x000000050300780c */ /* 0x000fe40003f66070 */
[----:B------:R-:W-:Y:S02]  /*b920*/  SHF.R.U32.HI R7, RZ, 0x2, R5 ;  /* 0x00000002ff077819 */ /* 0x000fe40000011605 */
[----:B------:R-:W-:Y:S02]  /*b930*/  SEL R5, RZ, 0x1, !P1 ;  /* 0x00000001ff057807 */ /* 0x000fe40004800000 */
[----:B------:R-:W-:Y:S01]  /*b940*/  ISETP.GE.U32.AND P1, PT, R16, UR4, PT ;  /* 0x0000000410007c0c */ /* 0x000fe2000bf26070 */
[----:B------:R-:W-:Y:S01]  /*b950*/  IMAD R12, R7, -0x5, R12 ;  /* 0xfffffffb070c7824 */ /* 0x000fe200078e020c */
[----:B------:R-:W-:Y:S02]  /*b960*/  LOP3.LUT R0, R0, R5, RZ, 0x3c, !PT ;  /* 0x0000000500007212 */ /* 0x000fe400078e3cff */
[----:B------:R-:W-:-:S02]  /*b970*/  ISETP.GE.U32.AND.EX P1, PT, R17, UR5, PT, P1 ;  /* 0x0000000511007c0c */ /* 0x000fc4000bf26110 */
[----:B------:R-:W-:Y:S02]  /*b980*/  PRMT R4, RZ, 0x7610, R4 ;  /* 0x00007610ff047816 */ /* 0x000fe40000000004 */
[----:B------:R-:W-:Y:S01]  /*b990*/  @P3 LOP3.LUT R0, R0, 0x1, R7, 0x78, !PT ;  /* 0x0000000100003812 */ /* 0x000fe200078e7807 */
[----:B------:R-:W-:-:S08]  /*b9a0*/  IMAD.MOV.U32 R7, RZ, RZ, -0x1 ;  /* 0xffffffffff077424 */ /* 0x000fd000078e00ff */
[----:B0-----:R-:W-:Y:S05]  /*b9b0*/  @P1 BRA `(.L_x_297) ;  /* 0x00000004004c1947 */ /* 0x001fea0003800000 */
[----:B------:R-:W-:Y:S01]  /*b9c0*/  ULDC.64 UR4, c[0x0][0x628] ;  /* 0x00018a0000047ab9 */ /* 0x000fe20000000a00 */
[----:B------:R-:W0:Y:S01]  /*b9d0*/  S2R R15, SR_CTAID.X ;  /* 0x00000000000f7919 */ /* 0x000e220000002500 */
[----:B------:R-:W-:Y:S01]  /*b9e0*/  ISETP.NE.U32.AND P1, PT, RZ, UR4, PT ;  /* 0x00000004ff007c0c */ /* 0x000fe2000bf25070 */
[----:B------:R-:W-:Y:S01]  /*b9f0*/  ULDC UR7, c[0x0][0x630] ;  /* 0x00018c0000077ab9 */ /* 0x000fe20000000800 */
[----:B------:R-:W-:Y:S01]  /*ba00*/  IMAD.MOV.U32 R4, RZ, RZ, R16 ;  /* 0x000000ffff047224 */ /* 0x000fe200078e0010 */
[----:B------:R-:W1:Y:S01]  /*ba10*/  S2R R14, SR_CTAID.Y ;  /* 0x00000000000e7919 */ /* 0x000e620000002600 */
[----:B------:R-:W-:Y:S01]  /*ba20*/  ISETP.NE.AND.EX P1, PT, RZ, UR5, PT, P1 ;  /* 0x00000005ff007c0c */ /* 0x000fe2000bf25310 */
[----:B------:R-:W-:-:S12]  /*ba30*/  IMAD.MOV.U32 R5, RZ, RZ, R17 ;  /* 0x000000ffff057224 */ /* 0x000fd800078e0011 */
[----:B------:R-:W-:Y:S05]  /*ba40*/  @!P1 BRA `(.L_x_298) ;  /* 0x0000000000289947 */ /* 0x000fea0003800000 */
[----:B------:R-:W-:Y:S02]  /*ba50*/  ULDC UR6, c[0x0][0x634] ;  /* 0x00018d0000067ab9 */ /* 0x000fe40000000800 */
[----:B------:R-:W-:-:S05]  /*ba60*/  IADD3 R9, P1, R16, UR6, RZ ;  /* 0x0000000610097c10 */ /* 0x000fca000ff3e0ff */
[----:B------:R-:W-:-:S04]  /*ba70*/  IMAD.X R21, RZ, RZ, R17, P1 ;  /* 0x000000ffff157224 */ /* 0x000fc800008e0611 */
[----:B------:R-:W-:-:S04]  /*ba80*/  IMAD.WIDE.U32 R6, R21, UR4, RZ ;  /* 0x0000000415067c25 */ /* 0x000fc8000f8e00ff */
[----:B------:R-:W-:-:S04]  /*ba90*/  IMAD.WIDE.U32 R6, P1, R9, UR5, R6 ;  /* 0x0000000509067c25 */ /* 0x000fc8000f820006 */
[----:B------:R-:W-:Y:S01]  /*baa0*/  IMAD.WIDE.U32 R8, R9, UR4, RZ ;  /* 0x0000000409087c25 */ /* 0x000fe2000f8e00ff */
[----:B------:R-:W-:-:S03]  /*bab0*/  IADD3.X R5, RZ, RZ, RZ, P1, !PT ;  /* 0x000000ffff057210 */ /* 0x000fc60000ffe4ff */
[----:B------:R-:W-:Y:S01]  /*bac0*/  IMAD.MOV.U32 R4, RZ, RZ, R7 ;  /* 0x000000ffff047224 */ /* 0x000fe200078e0007 */
[----:B------:R-:W-:-:S05]  /*bad0*/  IADD3 RZ, P1, R9, R6, RZ ;  /* 0x0000000609ff7210 */ /* 0x000fca0007f3e0ff */
[----:B------:R-:W-:-:S08]  /*bae0*/  IMAD.WIDE.U32.X R4, R21, UR5, R4, P1 ;  /* 0x0000000515047c25 */ /* 0x000fd000088e0404 */
.L_x_298:
[--C-:B------:R-:W-:Y:S01]  /*baf0*/  SHF.R.U64 R8, R4, UR7, R5.reuse ;  /* 0x0000000704087c19 */ /* 0x100fe20008001205 */
[----:B------:R-:W-:Y:S01]  /*bb00*/  ULDC.64 UR4, c[0x0][0x620] ;  /* 0x0001880000047ab9 */ /* 0x000fe20000000a00 */
[----:B------:R-:W-:Y:S01]  /*bb10*/  SHF.R.U32.HI R4, RZ, UR7, R5 ;  /* 0x00000007ff047c19 */ /* 0x000fe20008011605 */
[----:B------:R-:W2:Y:S01]  /*bb20*/  LDC R24, c[0x0][0x144] ;  /* 0x00005100ff187b82 */ /* 0x000ea20000000800 */
[----:B------:R-:W-:Y:S01]  /*bb30*/  IADD3 R7, P1, RZ, -R8, RZ ;  /* 0x80000008ff077210 */ /* 0x000fe20007f3e0ff */
[----:B------:R-:W-:Y:S01]  /*bb40*/  ULDC.64 UR8, c[0x0][0x640] ;  /* 0x0001900000087ab9 */ /* 0x000fe20000000a00 */
[----:B0-----:R-:W-:Y:S01]  /*bb50*/  I2FP.F32.U32 R9, R15 ;  /* 0x0000000f00097245 */ /* 0x001fe20000201000 */
[----:B------:R-:W-:Y:S02]  /*bb60*/  ULDC UR6, c[0x0][0x608] ;  /* 0x0001820000067ab9 */ /* 0x000fe40000000800 */
[----:B------:R-:W-:Y:S01]  /*bb70*/  IMAD.X R4, RZ, RZ, ~R4, P1 ;  /* 0x000000ffff047224 */ /* 0x000fe200008e0e04 */
[----:B------:R-:W-:Y:S01]  /*bb80*/  ISETP.NE.U32.AND P1, PT, RZ, UR8, PT ;  /* 0x00000008ff007c0c */ /* 0x000fe2000bf25070 */
[----:B------:R-:W0:Y:S02]  /*bb90*/  LDC R21, c[0x0][0x148] ;  /* 0x00005200ff157b82 */ /* 0x000e240000000800 */
[----:B------:R-:W-:Y:S01]  /*bba0*/  IMAD R6, R4, UR4, RZ ;  /* 0x0000000404067c24 */ /* 0x000fe2000f8e02ff */
[----:B------:R-:W-:Y:S01]  /*bbb0*/  ISETP.NE.AND.EX P1, PT, RZ, UR9, PT, P1 ;  /* 0x00000009ff007c0c */ /* 0x000fe2000bf25310 */
[----:B------:R-:W-:Y:S01]  /*bbc0*/  IMAD.WIDE.U32 R4, R7, UR4, R16 ;  /* 0x0000000407047c25 */ /* 0x000fe2000f8e0010 */
[----:B------:R-:W-:-:S03]  /*bbd0*/  ULDC UR4, c[0x0][0x150] ;  /* 0x0000540000047ab9 */ /* 0x000fc60000000800 */
[----:B------:R-:W-:Y:S02]  /*bbe0*/  IMAD R7, R7, UR5, R6 ;  /* 0x0000000507077c24 */ /* 0x000fe4000f8e0206 */
[----:B------:R-:W-:Y:S01]  /*bbf0*/  FMUL R6, R9, UR4 ;  /* 0x0000000409067c20 */ /* 0x000fe20008400000 */
[----:B------:R-:W-:Y:S01]  /*bc00*/  ULDC UR4, c[0x0][0x618] ;  /* 0x0001860000047ab9 */ /* 0x000fe20000000800 */
[----:B------:R-:W-:Y:S01]  /*bc10*/  ULDC UR5, c[0x0][0x154] ;  /* 0x0000550000057ab9 */ /* 0x000fe20000000800 */
[----:B------:R-:W-:-:S03]  /*bc20*/  IMAD.IADD R5, R5, 0x1, R7 ;  /* 0x0000000105057824 */ /* 0x000fc600078e0207 */
[----:B------:R-:W3:Y:S02]  /*bc30*/  F2I.U32.TRUNC.NTZ R6, R6 ;  /* 0x0000000600067305 */ /* 0x000ee4000020f000 */
[----:B------:R-:W-:Y:S02]  /*bc40*/  SHF.R.U64 R9, R4, UR4, R5 ;  /* 0x0000000404097c19 */ /* 0x000fe40008001205 */
[----:B-1----:R-:W-:-:S05]  /*bc50*/  I2FP.F32.U32 R4, R14 ;  /* 0x0000000e00047245 */ /* 0x002fca0000201000 */
[----:B------:R-:W-:Y:S01]  /*bc60*/  FMUL R22, R4, UR5 ;  /* 0x0000000504167c20 */ /* 0x000fe20008400000 */
[----:B------:R-:W-:Y:S01]  /*bc70*/  SHF.R.U32.HI R4, RZ, UR4, R5 ;  /* 0x00000004ff047c19 */ /* 0x000fe20008011605 */
[----:B------:R-:W-:-:S03]  /*bc80*/  ULDC UR4, c[0x0][0x658] ;  /* 0x0001960000047ab9 */ /* 0x000fc60000000800 */
[--C-:B------:R-:W-:Y:S01]  /*bc90*/  SHF.R.U64 R20, R9, UR6, R4.reuse ;  /* 0x0000000609147c19 */ /* 0x100fe20008001204 */
[----:B------:R-:W1:Y:S01]  /*bca0*/  F2I.U32.TRUNC.NTZ R22, R22 ;  /* 0x0000001600167305 */ /* 0x000e62000020f000 */
[----:B------:R-:W-:Y:S01]  /*bcb0*/  SHF.R.U32.HI R5, RZ, UR6, R4 ;  /* 0x00000006ff057c19 */ /* 0x000fe20008011604 */
[----:B---3--:R-:W-:-:S03]  /*bcc0*/  IMAD.MOV R6, RZ, RZ, -R6 ;  /* 0x000000ffff067224 */ /* 0x008fc600078e0a06 */
[----:B------:R-:W-:Y:S01]  /*bcd0*/  SHF.R.U64 R18, R20, UR4, R5 ;  /* 0x0000000414127c19 */ /* 0x000fe20008001205 */
[----:B--2---:R-:W-:Y:S01]  /*bce0*/  IMAD R15, R24, R6, R15 ;  /* 0x00000006180f7224 */ /* 0x004fe200078e020f */
[----:B------:R-:W-:-:S03]  /*bcf0*/  SHF.R.U32.HI R23, RZ, UR4, R5 ;  /* 0x00000004ff177c19 */ /* 0x000fc60008011605 */
[----:B------:R-:W-:Y:S02]  /*bd00*/  IMAD.MOV.U32 R4, RZ, RZ, R18 ;  /* 0x000000ffff047224 */ /* 0x000fe400078e0012 */
[----:B------:R-:W-:Y:S01]  /*bd10*/  IMAD.MOV.U32 R5, RZ, RZ, R23 ;  /* 0x000000ffff057224 */ /* 0x000fe200078e0017 */
[----:B-1----:R-:W-:Y:S06]  /*bd20*/  @!P1 BRA `(.L_x_299) ;  /* 0x0000000000289947 */ /* 0x002fec0003800000 */
[----:B------:R-:W-:Y:S02]  /*bd30*/  ULDC UR4, c[0x0][0x64c] ;  /* 0x0001930000047ab9 */ /* 0x000fe40000000800 */
[----:B------:R-:W-:-:S04]  /*bd40*/  IADD3 R5, P1, R18, UR4, RZ ;  /* 0x0000000412057c10 */ /* 0x000fc8000ff3e0ff */
[----:B------:R-:W-:-:S05]  /*bd50*/  IADD3.X R23, RZ, R23, RZ, P1, !PT ;  /* 0x00000017ff177210 */ /* 0x000fca0000ffe4ff */
[----:B------:R-:W-:-:S04]  /*bd60*/  IMAD.WIDE.U32 R6, R23, UR8, RZ ;  /* 0x0000000817067c25 */ /* 0x000fc8000f8e00ff */
[----:B------:R-:W-:-:S04]  /*bd70*/  IMAD.WIDE.U32 R6, P1, R5, UR9, R6 ;  /* 0x0000000905067c25 */ /* 0x000fc8000f820006 */
[----:B------:R-:W-:-:S04]  /*bd80*/  IMAD.WIDE.U32 R4, R5, UR8, RZ ;  /* 0x0000000805047c25 */ /* 0x000fc8000f8e00ff */
[----:B------:R-:W-:Y:S01]  /*bd90*/  IMAD.MOV.U32 R4, RZ, RZ, R7 ;  /* 0x000000ffff047224 */ /* 0x000fe200078e0007 */
[----:B------:R-:W-:Y:S01]  /*bda0*/  IADD3 RZ, P3, R5, R6, RZ ;  /* 0x0000000605ff7210 */ /* 0x000fe20007f7e0ff */
[----:B------:R-:W-:-:S04]  /*bdb0*/  IMAD.X R5, RZ, RZ, RZ, P1 ;  /* 0x000000ffff057224 */ /* 0x000fc800008e06ff */
[----:B------:R-:W-:-:S08]  /*bdc0*/  IMAD.WIDE.U32.X R4, R23, UR9, R4, P3 ;  /* 0x0000000917047c25 */ /* 0x000fd000098e0404 */
.L_x_299:
[----:B------:R-:W-:Y:S01]  /*bdd0*/  ISETP.NE.AND P1, PT, R2, 0x1, PT ;  /* 0x000000010200780c */ /* 0x000fe20003f25270 */
[----:B------:R-:W-:Y:S01]  /*bde0*/  ULDC UR4, c[0x0][0x648] ;  /* 0x0001920000047ab9 */ /* 0x000fe20000000800 */
[----:B------:R-:W-:Y:S01]  /*bdf0*/  LOP3.LUT R20, R20, UR17, RZ, 0xc0, !PT ;  /* 0x0000001114147c12 */ /* 0x000fe2000f8ec0ff */
[----:B------:R-:W-:Y:S01]  /*be00*/  IMAD.MOV R22, RZ, RZ, -R22 ;  /* 0x000000ffff167224 */ /* 0x000fe200078e0a16 */
[----:B------:R-:W-:Y:S01]  /*be10*/  SHF.R.U64 R5, R4, UR4, R5 ;  /* 0x0000000404057c19 */ /* 0x000fe20008001205 */
[----:B------:R-:W-:Y:S01]  /*be20*/  ULDC UR4, c[0x0][0x638] ;  /* 0x00018e0000047ab9 */ /* 0x000fe20000000800 */
[----:B------:R-:W-:Y:S01]  /*be30*/  LOP3.LUT R9, R9, UR16, RZ, 0xc0, !PT ;  /* 0x0000001009097c12 */ /* 0x000fe2000f8ec0ff */
[----:B------:R-:W-:Y:S01]  /*be40*/  ULDC UR5, c[0x0][0x610] ;  /* 0x0001840000057ab9 */ /* 0x000fe20000000800 */
[----:B------:R-:W-:Y:S02]  /*be50*/  IMAD.MOV.U32 R4, RZ, RZ, 0x1 ;  /* 0x00000001ff047424 */ /* 0x000fe400078e00ff */
[----:B------:R-:W-:-:S02]  /*be60*/  IMAD.MOV R7, RZ, RZ, -R5 ;  /* 0x000000ffff077224 */ /* 0x000fc400078e0a05 */
[----:B------:R-:W-:Y:S02]  /*be70*/  IMAD R20, R5, UR18, R20 ;  /* 0x0000001205147c24 */ /* 0x000fe4000f8e0214 */
[----:B0-----:R-:W-:Y:S02]  /*be80*/  @P1 IMAD R15, R21, R22, R14 ;  /* 0x00000016150f1224 */ /* 0x001fe400078e020e */
[----:B------:R-:W-:Y:S01]  /*be90*/  IMAD R18, R7, UR4, R18 ;  /* 0x0000000407127c24 */ /* 0x000fe2000f8e0212 */
[----:B------:R-:W-:Y:S01]  /*bea0*/  ULDC UR4, c[0x0][0x600] ;  /* 0x0001800000047ab9 */ /* 0x000fe20000000800 */
[----:B------:R-:W-:Y:S02]  /*beb0*/  IMAD R15, R20, UR5, R15 ;  /* 0x00000005140f7c24 */ /* 0x000fe4000f8e020f */
[----:B------:R-:W-:-:S05]  /*bec0*/  IMAD R18, R18, UR4, R9 ;  /* 0x0000000412127c24 */ /* 0x000fca000f8e0209 */
[----:B------:R-:W-:Y:S02]  /*bed0*/  SEL R9, R18, R15, !P1 ;  /* 0x0000000f12097207 */ /* 0x000fe40004800000 */
[----:B------:R-:W-:-:S07]  /*bee0*/  SEL R7, R15, R18, !P1 ;  /* 0x000000120f077207 */ /* 0x000fce0004800000 */
.L_x_297:
[----:B------:R-:W-:Y:S05]  /*bef0*/  BSYNC B1 ;  /* 0x0000000000017941 */ /* 0x000fea0003800000 */
.L_x_296:
[----:B------:R-:W-:-:S13]  /*bf00*/  LOP3.LUT P1, RZ, R4, 0xff, RZ, 0xc0, !PT ;  /* 0x000000ff04ff7812 */ /* 0x000fda000782c0ff */
[----:B------:R-:W-:Y:S05]  /*bf10*/  @P1 BRA `(.L_x_300) ;  /* 0xfffffff4004c1947 */ /* 0x000fea000383ffff */
[----:B------:R-:W-:Y:S05]  /*bf20*/  BSYNC B0 ;  /* 0x0000000000007941 */ /* 0x000fea0003800000 */
.L_x_288:
[----:B------:R-:W-:-:S03]  /*bf30*/  UMOV UR4, 0xffffffff ;  /* 0xffffffff00047882 */ /* 0x000fc60000000000 */
[----:B------:R-:W-:Y:S05]  /*bf40*/  BRA.DIV UR4, `(.L_x_301) ;  /* 0x00000006043c7947 */ /* 0x000fea000b800000 */
[----:B------:R-:W-:-:S13]  /*bf50*/  ELECT P6, URZ, PT ;  /* 0x00000000003f782f */ /* 0x000fda00038c0000 */
.L_x_316:
[----:B------:R-:W-:Y:S04]  /*bf60*/  BSSY B0, `(.L_x_302) ;  /* 0x0000034000007945 */ /* 0x000fe80003800000 */
[----:B------:R-:W-:Y:S05]  /*bf70*/  @!P6 BRA `(.L_x_303) ;  /* 0x0000000000c8e947 */ /* 0x000fea0003800000 */
[----:B------:R-:W-:-:S04]  /*bf80*/  LOP3.LUT R19, R19, 0x2, RZ, 0xfc, !PT ;  /* 0x0000000213137812 */ /* 0x000fc800078efcff */
[----:B------:R-:W-:-:S13]  /*bf90*/  ISETP.NE.AND P0, PT, R19, 0x3, PT ;  /* 0x000000031300780c */ /* 0x000fda0003f05270 */
[----:B------:R-:W-:Y:S05]  /*bfa0*/  @!P0 BRA `(.L_x_304) ;  /* 0x0000000000048947 */ /* 0x000fea0003800000 */
[----:B------:R-:W-:Y:S01]  /*bfb0*/  BPT.TRAP 0x1 ;  /* 0x000000040000795c */ /* 0x000fe20000300000 */
.L_x_304:
[----:B------:R-:W0:Y:S01]  /*bfc0*/  S2R R3, SR_CgaCtaId ;  /* 0x0000000000037919 */ /* 0x000e220000008800 */
[----:B------:R-:W-:-:S04]  /*bfd0*/  MOV R2, 0x400 ;  /* 0x0000040000027802 */ /* 0x000fc80000000f00 */
[----:B0-----:R-:W-:Y:S02]  /*bfe0*/  LEA R3, R3, R2, 0x18 ;  /* 0x0000000203037211 */ /* 0x001fe400078ec0ff */
[----:B------:R-:W-:-:S03]  /*bff0*/  SHF.L.U32 R2, R0, 0x1f, RZ ;  /* 0x0000001f00027819 */ /* 0x000fc600000006ff */
[----:B------:R-:W-:-:S05]  /*c000*/  VIADD R3, R3, 0x28 ;  /* 0x0000002803037836 */ /* 0x000fca0000000000 */
[C---:B------:R-:W-:Y:S01]  /*c010*/  LEA R7, R12.reuse, R3, 0x3 ;  /* 0x000000030c077211 */ /* 0x040fe200078e18ff */
[----:B------:R-:W-:-:S03]  /*c020*/  VIADD R12, R12, 0x1 ;  /* 0x000000010c0c7836 */ /* 0x000fc60000000000 */
[----:B------:R-:W0:Y:S02]  /*c030*/  SYNCS.PHASECHK.TRANS64.TRYWAIT P0, [R7+URZ], R2 ;  /* 0x00000002070075a7 */ /* 0x000e24000800017f */
[----:B------:R-:W-:-:S04]  /*c040*/  ISETP.NE.AND P1, PT, R12, 0x5, PT ;  /* 0x000000050c00780c */ /* 0x000fc80003f25270 */
[----:B------:R-:W-:Y:S02]  /*c050*/  SEL R5, RZ, 0x1, P1 ;  /* 0x00000001ff057807 */ /* 0x000fe40000800000 */
[----:B------:R-:W-:Y:S02]  /*c060*/  SEL R12, R12, RZ, P1 ;  /* 0x000000ff0c0c7207 */ /* 0x000fe40000800000 */
[----:B------:R-:W-:-:S03]  /*c070*/  LOP3.LUT R5, R0, R5, RZ, 0x3c, !PT ;  /* 0x0000000500057212 */ /* 0x000fc600078e3cff */
[----:B------:R-:W-:Y:S01]  /*c080*/  IMAD R9, R12, 0x8, R3 ;  /* 0x000000080c097824 */ /* 0x000fe200078e0203 */
[----:B------:R-:W-:Y:S01]  /*c090*/  SHF.L.U32 R4, R5, 0x1f, RZ ;  /* 0x0000001f05047819 */ /* 0x000fe200000006ff */
[----:B0-----:R-:W-:Y:S06]  /*c0a0*/  @!P0 BRA `(.L_x_305) ;  /* 0x0000000400048947 */ /* 0x001fec0003800000 */
.L_x_317:
[----:B------:R-:W1:Y:S01]  /*c0b0*/  SYNCS.PHASECHK.TRANS64.TRYWAIT P0, [R9+URZ], R4 ;  /* 0x00000004090075a7 */ /* 0x000e62000800017f */
[----:B------:R-:W-:-:S05]  /*c0c0*/  VIADD R0, R12, 0x1 ;  /* 0x000000010c007836 */ /* 0x000fca0000000000 */
[----:B------:R-:W-:-:S04]  /*c0d0*/  ISETP.NE.AND P1, PT, R0, 0x5, PT ;  /* 0x000000050000780c */ /* 0x000fc80003f25270 */
[----:B0-----:R-:W-:Y:S02]  /*c0e0*/  SEL R2, RZ, 0x1, P1 ;  /* 0x00000001ff027807 */ /* 0x001fe40000800000 */
[----:B------:R-:W-:Y:S02]  /*c0f0*/  SEL R0, R0, RZ, P1 ;  /* 0x000000ff00007207 */ /* 0x000fe40000800000 */
[----:B------:R-:W-:-:S03]  /*c100*/  LOP3.LUT R7, R5, R2, RZ, 0x3c, !PT ;  /* 0x0000000205077212 */ /* 0x000fc600078e3cff */
[----:B------:R-:W-:Y:S01]  /*c110*/  IMAD R6, R0, 0x8, R3 ;  /* 0x0000000800067824 */ /* 0x000fe200078e0203 */
[----:B------:R-:W-:Y:S01]  /*c120*/  SHF.L.U32 R5, R7, 0x1f, RZ ;  /* 0x0000001f07057819 */ /* 0x000fe200000006ff */
[----:B-1----:R-:W-:Y:S06]  /*c130*/  @!P0 BRA `(.L_x_306) ;  /* 0x0000000000f48947 */ /* 0x002fec0003800000 */
.L_x_318:
[----:B------:R-:W1:Y:S01]  /*c140*/  SYNCS.PHASECHK.TRANS64.TRYWAIT P0, [R6+URZ], R5 ;  /* 0x00000005060075a7 */ /* 0x000e62000800017f */
[----:B------:R-:W-:-:S05]  /*c150*/  VIADD R0, R0, 0x1 ;  /* 0x0000000100007836 */ /* 0x000fca0000000000 */
[----:B------:R-:W-:-:S04]  /*c160*/  ISETP.NE.AND P1, PT, R0, 0x5, PT ;  /* 0x000000050000780c */ /* 0x000fc80003f25270 */
[----:B------:R-:W-:Y:S02]  /*c170*/  SEL R2, RZ, 0x1, P1 ;  /* 0x00000001ff027807 */ /* 0x000fe40000800000 */
[----:B------:R-:W-:Y:S02]  /*c180*/  SEL R0, R0, RZ, P1 ;  /* 0x000000ff00007207 */ /* 0x000fe40000800000 */
[----:B------:R-:W-:-:S03]  /*c190*/  LOP3.LUT R7, R7, R2, RZ, 0x3c, !PT ;  /* 0x0000000207077212 */ /* 0x000fc600078e3cff */
[----:B0-----:R-:W-:Y:S01]  /*c1a0*/  IMAD R9, R0, 0x8, R3 ;  /* 0x0000000800097824 */ /* 0x001fe200078e0203 */
[----:B------:R-:W-:Y:S01]  /*c1b0*/  SHF.L.U32 R4, R7, 0x1f, RZ ;  /* 0x0000001f07047819 */ /* 0x000fe200000006ff */
[----:B-1----:R-:W-:Y:S06]  /*c1c0*/  @!P0 BRA `(.L_x_307) ;  /* 0x0000000000e48947 */ /* 0x002fec0003800000 */
.L_x_319:
[----:B------:R-:W1:Y:S01]  /*c1d0*/  SYNCS.PHASECHK.TRANS64.TRYWAIT P0, [R9+URZ], R4 ;  /* 0x00000004090075a7 */ /* 0x000e62000800017f */
[----:B------:R-:W-:-:S04]  /*c1e0*/  IADD3 R0, R0, 0x1, RZ ;  /* 0x0000000100007810 */ /* 0x000fc80007ffe0ff */
[----:B------:R-:W-:-:S04]  /*c1f0*/  ISETP.NE.AND P1, PT, R0, 0x5, PT ;  /* 0x000000050000780c */ /* 0x000fc80003f25270 */
[----:B------:R-:W-:Y:S02]  /*c200*/  SEL R2, RZ, 0x1, P1 ;  /* 0x00000001ff027807 */ /* 0x000fe40000800000 */
[----:B------:R-:W-:Y:S02]  /*c210*/  SEL R0, R0, RZ, P1 ;  /* 0x000000ff00007207 */ /* 0x000fe40000800000 */
[----:B------:R-:W-:Y:S01]  /*c220*/  LOP3.LUT R2, R7, R2, RZ, 0x3c, !PT ;  /* 0x0000000207027212 */ /* 0x000fe200078e3cff */
[----:B-1----:R-:W-:Y:S06]  /*c230*/  @!P0 BRA `(.L_x_308) ;  /* 0x0000000000dc8947 */ /* 0x002fec0003800000 */
.L_x_320:
[----:B------:R-:W-:Y:S01]  /*c240*/  IMAD R3, R0, 0x8, R3 ;  /* 0x0000000800037824 */ /* 0x000fe200078e0203 */
[----:B------:R-:W-:-:S07]  /*c250*/  SHF.L.U32 R0, R2, 0x1f, RZ ;  /* 0x0000001f02007819 */ /* 0x000fce00000006ff */
.L_x_309:
[----:B--2---:R2:W3:Y:S02]  /*c260*/  SYNCS.PHASECHK.TRANS64.TRYWAIT P0, [R3+URZ], R0 ;  /* 0x00000000030075a7 */ /* 0x0044e4000800017f */
[----:B---3--:R-:W-:Y:S05]  /*c270*/  @!P0 NANOSLEEP.SYNCS 0x989680 ;  /* 0x009896800000895d */ /* 0x008fea0003900000 */
[----:B------:R-:W3:Y:S02]  /*c280*/  @!P0 SYNCS.PHASECHK.TRANS64 P0, [R3+URZ], R0 ;  /* 0x00000000030085a7 */ /* 0x000ee4000800007f */
[----:B---3--:R-:W-:Y:S05]  /*c290*/  @!P0 BRA `(.L_x_309) ;  /* 0xfffffffc00f08947 */ /* 0x008fea000383ffff */
.L_x_303:
[----:B------:R-:W-:Y:S05]  /*c2a0*/  BSYNC B0 ;  /* 0x0000000000007941 */ /* 0x000fea0003800000 */
.L_x_302:
[----:B------:R-:W-:Y:S05]  /*c2b0*/  EXIT ;  /* 0x000000000000794d */ /* 0x000fea0003800000 */
.L_x_17:
[----:B---3--:R3:W4:Y:S02]  /*c2c0*/  SYNCS.PHASECHK.TRANS64.TRYWAIT P1, [R3+URZ], R0 ;  /* 0x00000000030075a7 */ /* 0x008724000802017f */
[----:B----4-:R-:W-:Y:S05]  /*c2d0*/  @!P1 NANOSLEEP.SYNCS 0x989680 ;  /* 0x009896800000995d */ /* 0x010fea0003900000 */
[----:B------:R-:W4:Y:S02]  /*c2e0*/  @!P1 SYNCS.PHASECHK.TRANS64 P1, [R3+URZ], R0 ;  /* 0x00000000030095a7 */ /* 0x000f24000802007f */
[----:B----4-:R-:W-:Y:S05]  /*c2f0*/  @!P1 BRA `(.L_x_17) ;  /* 0xfffffffc00f09947 */ /* 0x010fea000383ffff */
[----:B------:R-:W-:Y:S05]  /*c300*/  BRA `(.L_x_16) ;  /* 0xffffff4c00c87947 */ /* 0x000fea000383ffff */
.L_x_22:
[----:B-1----:R-:W-:-:S04]  /*c310*/  IMAD.U32 R4, RZ, RZ, UR8 ;  /* 0x00000008ff047e24 */ /* 0x002fc8000f8e00ff */
[----:B------:R1:W2:Y:S03]  /*c320*/  SYNCS.PHASECHK.TRANS64.TRYWAIT P1, [R4+URZ], R3 ;  /* 0x00000003040075a7 */ /* 0x0002a6000802017f */
[----:B--2---:R-:W-:Y:S05]  /*c330*/  @!P1 NANOSLEEP.SYNCS 0x989680 ;  /* 0x009896800000995d */ /* 0x004fea0003900000 */
[----:B------:R-:W2:Y:S02]  /*c340*/  @!P1 SYNCS.PHASECHK.TRANS64 P1, [R4+URZ], R3 ;  /* 0x00000003040095a7 */ /* 0x000ea4000802007f */
[----:B--2---:R-:W-:Y:S05]  /*c350*/  @!P1 BRA `(.L_x_22) ;  /* 0xfffffffc00ec9947 */ /* 0x004fea000383ffff */
[----:B------:R-:W-:Y:S05]  /*c360*/  BRA `(.L_x_21) ;  /* 0xffffff5000f87947 */ /* 0x000fea000383ffff */
.L_x_289:
[----:B------:R-:W-:Y:S01]  /*c370*/  BSSY B1, `(.L_x_310) ;  /* 0x0000006000017945 */ /* 0x000fe20003800000 */
[----:B------:R-:W-:-:S07]  /*c380*/  IMAD.MOV.U32 R15, RZ, RZ, -0x1 ;  /* 0xffffffffff0f7424 */ /* 0x000fce00078e00ff */
[----:B------:R-:W-:Y:S05]  /*c390*/  WARPSYNC.COLLECTIVE R15, `(.L_x_311) ;  /* 0x000000000f0c7348 */ /* 0x000fea0003c00000 */
[----:B------:R-:W-:Y:S02]  /*c3a0*/  ELECT P6, UR62, PT ;  /* 0x00000000003e782f */ /* 0x000fe400038c0000 */
[----:B------:R-:W-:Y:S01]  /*c3b0*/  MOV R14, UR62 ;  /* 0x0000003e000e7c02 */ /* 0x000fe20008000f00 */
[----:B------:R-:W-:Y:S10]  /*c3c0*/  ENDCOLLECTIVE ;  /* 0x000000000000791b */ /* 0x000ff40003800000 */
.L_x_311:
[----:B------:R-:W-:Y:S05]  /*c3d0*/  BSYNC B1 ;  /* 0x0000000000017941 */ /* 0x000fea0003800000 */
.L_x_310:
[----:B------:R-:W-:Y:S05]  /*c3e0*/  BRA `(.L_x_312) ;  /* 0xfffffff000247947 */ /* 0x000fea000383ffff */
.L_x_292:
[----:B0-----:R0:W1:Y:S02]  /*c3f0*/  SYNCS.PHASECHK.TRANS64.TRYWAIT P1, [R14+URZ+0x28], R7 ;  /* 0x000028070e0075a7 */ /* 0x001064000802017f */
[----:B-1----:R-:W-:Y:S05]  /*c400*/  @!P1 NANOSLEEP.SYNCS 0x989680 ;  /* 0x009896800000995d */ /* 0x002fea0003900000 */
[----:B------:R-:W1:Y:S02]  /*c410*/  @!P1 SYNCS.PHASECHK.TRANS64 P1, [R14+URZ+0x28], R7 ;  /* 0x000028070e0095a7 */ /* 0x000e64000802007f */
[----:B-1----:R-:W-:Y:S05]  /*c420*/  @!P1 BRA `(.L_x_292) ;  /* 0xfffffffc00f09947 */ /* 0x002fea000383ffff */
[----:B------:R-:W-:Y:S05]  /*c430*/  BRA `(.L_x_313) ;  /* 0xfffffff000587947 */ /* 0x000fea000383ffff */
.L_x_301:
[----:B------:R-:W-:Y:S01]  /*c440*/  BSSY B0, `(.L_x_314) ;  /* 0x0000006000007945 */ /* 0x000fe20003800000 */
[----:B------:R-:W-:-:S07]  /*c450*/  IMAD.MOV.U32 R15, RZ, RZ, -0x1 ;  /* 0xffffffffff0f7424 */ /* 0x000fce00078e00ff */
[----:B------:R-:W-:Y:S05]  /*c460*/  WARPSYNC.COLLECTIVE R15, `(.L_x_315) ;  /* 0x000000000f0c7348 */ /* 0x000fea0003c00000 */
[----:B------:R-:W-:Y:S02]  /*c470*/  ELECT P6, UR62, PT ;  /* 0x00000000003e782f */ /* 0x000fe400038c0000 */
[----:B------:R-:W-:Y:S01]  /*c480*/  MOV R14, UR62 ;  /* 0x0000003e000e7c02 */ /* 0x000fe20008000f00 */
[----:B------:R-:W-:Y:S10]  /*c490*/  ENDCOLLECTIVE ;  /* 0x000000000000791b */ /* 0x000ff40003800000 */
.L_x_315:
[----:B------:R-:W-:Y:S05]  /*c4a0*/  BSYNC B0 ;  /* 0x0000000000007941 */ /* 0x000fea0003800000 */
.L_x_314:
[----:B------:R-:W-:Y:S05]  /*c4b0*/  BRA `(.L_x_316) ;  /* 0xfffffff800a87947 */ /* 0x000fea000383ffff */
.L_x_305:
[----:B0-----:R0:W1:Y:S02]  /*c4c0*/  SYNCS.PHASECHK.TRANS64.TRYWAIT P0, [R7+URZ], R2 ;  /* 0x00000002070075a7 */ /* 0x001064000800017f */
[----:B-1----:R-:W-:Y:S05]  /*c4d0*/  @!P0 NANOSLEEP.SYNCS 0x989680 ;  /* 0x009896800000895d */ /* 0x002fea0003900000 */
[----:B------:R-:W1:Y:S02]  /*c4e0*/  @!P0 SYNCS.PHASECHK.TRANS64 P0, [R7+URZ], R2 ;  /* 0x00000002070085a7 */ /* 0x000e64000800007f */
[----:B-1----:R-:W-:Y:S05]  /*c4f0*/  @!P0 BRA `(.L_x_305) ;  /* 0xfffffffc00f08947 */ /* 0x002fea000383ffff */
[----:B------:R-:W-:Y:S05]  /*c500*/  BRA `(.L_x_317) ;  /* 0xfffffff800e87947 */ /* 0x000fea000383ffff */
.L_x_306:
[----:B0-----:R0:W1:Y:S02]  /*c510*/  SYNCS.PHASECHK.TRANS64.TRYWAIT P0, [R9+URZ], R4 ;  /* 0x00000004090075a7 */ /* 0x001064000800017f */
[----:B-1----:R-:W-:Y:S05]  /*c520*/  @!P0 NANOSLEEP.SYNCS 0x989680 ;  /* 0x009896800000895d */ /* 0x002fea0003900000 */
[----:B------:R-:W1:Y:S02]  /*c530*/  @!P0 SYNCS.PHASECHK.TRANS64 P0, [R9+URZ], R4 ;  /* 0x00000004090085a7 */ /* 0x000e64000800007f */
[----:B-1----:R-:W-:Y:S05]  /*c540*/  @!P0 BRA `(.L_x_306) ;  /* 0xfffffffc00f08947 */ /* 0x002fea000383ffff */
[----:B------:R-:W-:Y:S05]  /*c550*/  BRA `(.L_x_318) ;  /* 0xfffffff800f87947 */ /* 0x000fea000383ffff */
.L_x_307:
[----:B0-----:R0:W1:Y:S02]  /*c560*/  SYNCS.PHASECHK.TRANS64.TRYWAIT P0, [R6+URZ], R5 ;  /* 0x00000005060075a7 */ /* 0x001064000800017f */
[----:B-1----:R-:W-:Y:S05]  /*c570*/  @!P0 NANOSLEEP.SYNCS 0x989680 ;  /* 0x009896800000895d */ /* 0x002fea0003900000 */
[----:B------:R-:W1:Y:S02]  /*c580*/  @!P0 SYNCS.PHASECHK.TRANS64 P0, [R6+URZ], R5 ;  /* 0x00000005060085a7 */ /* 0x000e64000800007f */
[----:B-1----:R-:W-:Y:S05]  /*c590*/  @!P0 BRA `(.L_x_307) ;  /* 0xfffffffc00f08947 */ /* 0x002fea000383ffff */
[----:B------:R-:W-:Y:S05]  /*c5a0*/  BRA `(.L_x_319) ;  /* 0xfffffffc00087947 */ /* 0x000fea000383ffff */
.L_x_308:
[----:B-1----:R1:W2:Y:S02]  /*c5b0*/  SYNCS.PHASECHK.TRANS64.TRYWAIT P0, [R9+URZ], R4 ;  /* 0x00000004090075a7 */ /* 0x0022a4000800017f */
[----:B--2---:R-:W-:Y:S05]  /*c5c0*/  @!P0 NANOSLEEP.SYNCS 0x989680 ;  /* 0x009896800000895d */ /* 0x004fea0003900000 */
[----:B------:R-:W2:Y:S02]  /*c5d0*/  @!P0 SYNCS.PHASECHK.TRANS64 P0, [R9+URZ], R4 ;  /* 0x00000004090085a7 */ /* 0x000ea4000800007f */
[----:B--2---:R-:W-:Y:S05]  /*c5e0*/  @!P0 BRA `(.L_x_308) ;  /* 0xfffffffc00f08947 */ /* 0x004fea000383ffff */
[----:B------:R-:W-:Y:S05]  /*c5f0*/  BRA `(.L_x_320) ;  /* 0xfffffffc00107947 */ /* 0x000fea000383ffff */
.L_x_321:
[----:B------:R-:W-:-:S00]  /*c600*/  BRA `(.L_x_321) ;  /* 0xfffffffc00fc7947 */ /* 0x000fc0000383ffff */
[----:B------:R-:W-:-:S00]  /*c610*/  NOP ;  /* 0x0000000000007918 */ /* 0x000fc00000000000 */
        /* <DEDUP_REMOVED lines=14> */
.L_x_322:


//--------------------- .nv.global.init           --------------------------
	.section	.nv.global.init,"aw",@progbits
.nv.global.init:
	.type		$str$22,@object
	.size		$str$22,($str$23 - $str$22)
$str$22:
        /*0000*/ 	.byte	0x6b, 0x5f, 0x74, 0x69, 0x6c, 0x65, 0x5f, 0x63, 0x6f, 0x75, 0x6e, 0x74, 0x20, 0x3e, 0x3d, 0x20
        /*0010*/ 	.byte	0x31, 0x00
	.type		$str$23,@object
	.size		$str$23,(__unnamed_1 - $str$23)
$str$23:
        /*0012*/ 	.byte	0x2f, 0x74, 0x6d, 0x70, 0x2f, 0x63, 0x75, 0x74, 0x6c, 0x61, 0x73, 0x73, 0x5f, 0x73, 0x77, 0x65
        /*0022*/ 	.byte	0x65, 0x70, 0x5f, 0x73, 0x72, 0x63, 0x2f, 0x69, 0x6e, 0x63, 0x6c, 0x75, 0x64, 0x65, 0x2f, 0x63
        /*0032*/ 	.byte	0x75, 0x74, 0x6c, 0x61, 0x73, 0x73, 0x2f, 0x67, 0x65, 0x6d, 0x6d, 0x2f, 0x63, 0x6f, 0x6c, 0x6c
        /*0042*/ 	.byte	0x65, 0x63, 0x74, 0x69, 0x76, 0x65, 0x2f, 0x73, 0x6d, 0x39, 0x30, 0x5f, 0x6d, 0x6d, 0x61, 0x5f
        /*0052*/ 	.byte	0x74, 0x6d, 0x61, 0x5f, 0x67, 0x6d, 0x6d, 0x61, 0x5f, 0x73, 0x73, 0x5f, 0x77, 0x61, 0x72, 0x70
        /*0062*/ 	.byte	0x73, 0x70, 0x65, 0x63, 0x69, 0x61, 0x6c, 0x69, 0x7a, 0x65, 0x64, 0x2e, 0x68, 0x70, 0x70, 0x00
	.type		__unnamed_1,@object
	.size		__unnamed_1,(.L_0 - __unnamed_1)
__unnamed_1:
        /*0072*/ 	.byte	0x76, 0x6f, 0x69, 0x64, 0x20, 0x63, 0x75, 0x74, 0x6c, 0x61, 0x73, 0x73, 0x3a, 0x3a, 0x67, 0x65
        /* <DEDUP_REMOVED lines=179> */
        /*0bb2*/ 	.byte	0x65, 0x3a, 0x3a, 0x69, 0x64, 0x65, 0x6e, 0x74, 0x69, 0x74, 0x79, 0x5d, 0x00
.L_0:


//--------------------- .nv.shared._ZN7cutlass13device_kernelINS_4gemm6kernel13GemmUniversalIN4cute5tupleIJiiiiEEENS1_10collective13CollectiveMmaINS1_34MainloopSm90TmaGmmaWarpSpecializedILi5ENS5_IJNS4_1CILi1EEESB_SB_EEENS1_35KernelTmaWarpSpecializedCooperativeEEENS5_IJNSA_ILi256EEENSA_ILi128EEENSA_ILi64EEEEEENS_6half_tENS5_IJlSB_lEEESJ_SK_NS4_8TiledMMAINS4_8MMA_AtomIJNS4_4SM904GMMA26MMA_64x128x16_F32F16F16_SSILNSO_5MajorE0ELSQ_0ELNSO_7ScaleInE1ELSR_1EEEEEENS4_6LayoutINS5_IJNSA_ILi2EEESB_SB_EEENS5_IJSB_NSA_ILi0EEESX_EEEEENS5_IJNS4_10UnderscoreES10_S10_EEEEENS4_13SM90_TMA_LOADENS4_14ComposedLayoutINS4_7SwizzleILi3ELi4ELi3EEENS4_18smem_ptr_flag_bitsILi16EEENSU_INS5_IJNSA_ILi8EEESH_EEENS5_IJSH_SB_EEEEEEEvNS4_8identityES13_S1D_vS1E_EENS_8epilogue10collective6detail29Sm90TmaWarpSpecializedAdapterINS1H_15DefaultEpilogueISJ_SK_SK_NS1G_6thread17LinearCombinationISJ_Li1EffLNS1L_9ScaleType4KindE0ELNS_15FloatRoundStyleE2ESJ_EENS1_15EpilogueDefaultEEEEEvvEEEEvNT_6ParamsE --------------------------
	.section	.nv.shared._ZN7cutlass13device_kernelINS_4gemm6kernel13GemmUniversalIN4cute5tupleIJiiiiEEENS1_10collective13CollectiveMmaINS1_34MainloopSm90TmaGmmaWarpSpecializedILi5ENS5_IJNS4_1CILi1EEESB_SB_EEENS1_35KernelTmaWarpSpecializedCooperativeEEENS5_IJNSA_ILi256EEENSA_ILi128EEENSA_ILi64EEEEEENS_6half_tENS5_IJlSB_lEEESJ_SK_NS4_8TiledMMAINS4_8MMA_AtomIJNS4_4SM904GMMA26MMA_64x128x16_F32F16F16_SSILNSO_5MajorE0ELSQ_0ELNSO_7ScaleInE1ELSR_1EEEEEENS4_6LayoutINS5_IJNSA_ILi2EEESB_SB_EEENS5_IJSB_NSA_ILi0EEESX_EEEEENS5_IJNS4_10UnderscoreES10_S10_EEEEENS4_13SM90_TMA_LOADENS4_14ComposedLayoutINS4_7SwizzleILi3ELi4ELi3EEENS4_18smem_ptr_flag_bitsILi16EEENSU_INS5_IJNSA_ILi8EEESH_EEENS5_IJSH_SB_EEEEEEEvNS4_8identityES13_S1D_vS1E_EENS_8epilogue10collective6detail29Sm90TmaWarpSpecializedAdapterINS1H_15DefaultEpilogueISJ_SK_SK_NS1G_6thread17LinearCombinationISJ_Li1EffLNS1L_9ScaleType4KindE0ELNS_15FloatRoundStyleE2ESJ_EENS1_15EpilogueDefaultEEEEEvvEEEEvNT_6ParamsE,"aw",@nobits
	.sectionflags	@""
	.align	16
	.zero		1024


//--------------------- .nv.shared.reserved.0     --------------------------
	.section	.nv.shared.reserved.0,"aw",@nobits
	.weak		__nv_reservedSMEM_offset_0_alias
	.size		__nv_reservedSMEM_offset_0_alias, 0, 0
	.other		__nv_reservedSMEM_offset_0_alias,@"STO_CUDA_RESERVED_SHARED STV_DEFAULT"
__nv_reservedSMEM_offset_0_alias:
	.zero		0


//--------------------- .nv.global                --------------------------
	.section	.nv.global,"aw",@nobits
.nv.global:
	.type		_ZN40_INTERNAL_61dbdefc_4_k_cu_f7124f32_154114cute1_E,@object
	.size		_ZN40_INTERNAL_61dbdefc_4_k_cu_f7124f32_154114cute1_E,(_ZN40_INTERNAL_61dbdefc_4_k_cu_f7124f32_154114cuda3std3__45__cpo6cbeginE - _ZN40_INTERNAL_61dbdefc_4_k_cu_f7124f32_154114cute1_E)
_ZN40_INTERNAL_61dbdefc_4_k_cu_f7124f32_154114cute1_E:
	.zero		1
	.type		_ZN40_INTERNAL_61dbdefc_4_k_cu_f7124f32_154114cuda3std3__45__cpo6cbeginE,@object
	.size		_ZN40_INTERNAL_61dbdefc_4_k_cu_f7124f32_154114cuda3std3__45__cpo6cbeginE,(_ZN40_INTERNAL_61dbdefc_4_k_cu_f7124f32_154114cuda3std3__48in_placeE - _ZN40_INTERNAL_61dbdefc_4_k_cu_f7124f32_154114cuda3std3__45__cpo6cbeginE)
_ZN40_INTERNAL_61dbdefc_4_k_cu_f7124f32_154114cuda3std3__45__cpo6cbeginE:
	.zero		1
	.type		_ZN40_INTERNAL_61dbdefc_4_k_cu_f7124f32_154114cuda3std3__48in_placeE,@object
	.size		_ZN40_INTERNAL_61dbdefc_4_k_cu_f7124f32_154114cuda3std3__48in_placeE,(_ZN40_INTERNAL_61dbdefc_4_k_cu_f7124f32_154114cuda3std6ranges3__45__cpo9iter_moveE - _ZN40_INTERNAL_61dbdefc_4_k_cu_f7124f32_154114cuda3std3__48in_placeE)
_ZN40_INTERNAL_61dbdefc_4_k_cu_f7124f32_154114cuda3std3__48in_placeE:
	.zero		1
	.type		_ZN40_INTERNAL_61dbdefc_4_k_cu_f7124f32_154114cuda3std6ranges3__45__cpo9iter_moveE,@object
	.size		_ZN40_INTERNAL_61dbdefc_4_k_cu_f7124f32_154114cuda3std6ranges3__45__cpo9iter_moveE,(_ZN40_INTERNAL_61dbdefc_4_k_cu_f7124f32_154114cuda3std3__45__cpo5beginE - _ZN40_INTERNAL_61dbdefc_4_k_cu_f7124f32_154114cuda3std6ranges3__45__cpo9iter_moveE)
_ZN40_INTERNAL_61dbdefc_4_k_cu_f7124f32_154114cuda3std6ranges3__45__cpo9iter_moveE:
	.zero		1
	.type		_ZN40_INTERNAL_61dbdefc_4_k_cu_f7124f32_154114cuda3std3__45__cpo5beginE,@object
	.size		_ZN40_INTERNAL_61dbdefc_4_k_cu_f7124f32_154114cuda3std3__45__cpo5beginE,(_ZN40_INTERNAL_61dbdefc_4_k_cu_f7124f32_154114cuda3std3__442_GLOBAL__N__61dbdefc_4_k_cu_f7124f32_154116ignoreE - _ZN40_INTERNAL_61dbdefc_4_k_cu_f7124f32_154114cuda3std3__45__cpo5beginE)
_ZN40_INTERNAL_61dbdefc_4_k_cu_f7124f32_154114cuda3std3__45__cpo5beginE:
	.zero		1
	.type		_ZN40_INTERNAL_61dbdefc_4_k_cu_f7124f32_154114cuda3std3__442_GLOBAL__N__61dbdefc_4_k_cu_f7124f32_154116ignoreE,@object
	.size		_ZN40_INTERNAL_61dbdefc_4_k_cu_f7124f32_154114cuda3std3__442_GLOBAL__N__61dbdefc_4_k_cu_f7124f32_154116ignoreE,(_ZN40_INTERNAL_61dbdefc_4_k_cu_f7124f32_154114cute7productE - _ZN40_INTERNAL_61dbdefc_4_k_cu_f7124f32_154114cuda3std3__442_GLOBAL__N__61dbdefc_4_k_cu_f7124f32_154116ignoreE)
_ZN40_INTERNAL_61dbdefc_4_k_cu_f7124f32_154114cuda3std3__442_GLOBAL__N__61dbdefc_4_k_cu_f7124f32_154116ignoreE:
	.zero		1
	.type		_ZN40_INTERNAL_61dbdefc_4_k_cu_f7124f32_154114cute7productE,@object
	.size		_ZN40_INTERNAL_61dbdefc_4_k_cu_f7124f32_154114cute7productE,(_ZN40_INTERNAL_61dbdefc_4_k_cu_f7124f32_154114cuda3std3__45__cpo3endE - _ZN40_INTERNAL_61dbdefc_4_k_cu_f7124f32_154114cute7productE)
_ZN40_INTERNAL_61dbdefc_4_k_cu_f7124f32_154114cute7productE:
	.zero		1
	.type		_ZN40_INTERNAL_61dbdefc_4_k_cu_f7124f32_154114cuda3std3__45__cpo3endE,@object
	.size		_ZN40_INTERNAL_61dbdefc_4_k_cu_f7124f32_154114cuda3std3__45__cpo3endE,(_ZN40_INTERNAL_61dbdefc_4_k_cu_f7124f32_154114cuda3std3__419piecewise_constructE - _ZN40_INTERNAL_61dbdefc_4_k_cu_f7124f32_154114cuda3std3__45__cpo3endE)
_ZN40_INTERNAL_61dbdefc_4_k_cu_f7124f32_154114cuda3std3__45__cpo3endE:
	.zero		1
	.type		_ZN40_INTERNAL_61dbdefc_4_k_cu_f7124f32_154114cuda3std3__419piecewise_constructE,@object
	.size		_ZN40_INTERNAL_61dbdefc_4_k_cu_f7124f32_154114cuda3std3__419piecewise_constructE,(_ZN40_INTERNAL_61dbdefc_4_k_cu_f7124f32_154114cuda3std3__45__cpo4cendE - _ZN40_INTERNAL_61dbdefc_4_k_cu_f7124f32_154114cuda3std3__419piecewise_constructE)
_ZN40_INTERNAL_61dbdefc_4_k_cu_f7124f32_154114cuda3std3__419piecewise_constructE:
	.zero		1
	.type		_ZN40_INTERNAL_61dbdefc_4_k_cu_f7124f32_154114cuda3std3__45__cpo4cendE,@object
	.size		_ZN40_INTERNAL_61dbdefc_4_k_cu_f7124f32_154114cuda3std3__45__cpo4cendE,(_ZN40_INTERNAL_61dbdefc_4_k_cu_f7124f32_154114cuda3std6ranges3__45__cpo4swapE - _ZN40_INTERNAL_61dbdefc_4_k_cu_f7124f32_154114cuda3std3__45__cpo4cendE)
_ZN40_INTERNAL_61dbdefc_4_k_cu_f7124f32_154114cuda3std3__45__cpo4cendE:
	.zero		1
	.type		_ZN40_INTERNAL_61dbdefc_4_k_cu_f7124f32_154114cuda3std6ranges3__45__cpo4swapE,@object
	.size		_ZN40_INTERNAL_61dbdefc_4_k_cu_f7124f32_154114cuda3std6ranges3__45__cpo4swapE,(.L_8 - _ZN40_INTERNAL_61dbdefc_4_k_cu_f7124f32_154114cuda3std6ranges3__45__cpo4swapE)
_ZN40_INTERNAL_61dbdefc_4_k_cu_f7124f32_154114cuda3std6ranges3__45__cpo4swapE:
	.zero		1
.L_8:


//--------------------- .nv.constant0._ZN7cutlass13device_kernelINS_4gemm6kernel13GemmUniversalIN4cute5tupleIJiiiiEEENS1_10collective13CollectiveMmaINS1_34MainloopSm90TmaGmmaWarpSpecializedILi5ENS5_IJNS4_1CILi1EEESB_SB_EEENS1_35KernelTmaWarpSpecializedCooperativeEEENS5_IJNSA_ILi256EEENSA_ILi128EEENSA_ILi64EEEEEENS_6half_tENS5_IJlSB_lEEESJ_SK_NS4_8TiledMMAINS4_8MMA_AtomIJNS4_4SM904GMMA26MMA_64x128x16_F32F16F16_SSILNSO_5MajorE0ELSQ_0ELNSO_7ScaleInE1ELSR_1EEEEEENS4_6LayoutINS5_IJNSA_ILi2EEESB_SB_EEENS5_IJSB_NSA_ILi0EEESX_EEEEENS5_IJNS4_10UnderscoreES10_S10_EEEEENS4_13SM90_TMA_LOADENS4_14ComposedLayoutINS4_7SwizzleILi3ELi4ELi3EEENS4_18smem_ptr_flag_bitsILi16EEENSU_INS5_IJNSA_ILi8EEESH_EEENS5_IJSH_SB_EEEEEEEvNS4_8identityES13_S1D_vS1E_EENS_8epilogue10collective6detail29Sm90TmaWarpSpecializedAdapterINS1H_15DefaultEpilogueISJ_SK_SK_NS1G_6thread17LinearCombinationISJ_Li1EffLNS1L_9ScaleType4KindE0ELNS_15FloatRoundStyleE2ESJ_EENS1_15EpilogueDefaultEEEEEvvEEEEvNT_6ParamsE --------------------------
	.section	.nv.constant0._ZN7cutlass13device_kernelINS_4gemm6kernel13GemmUniversalIN4cute5tupleIJiiiiEEENS1_10collective13CollectiveMmaINS1_34MainloopSm90TmaGmmaWarpSpecializedILi5ENS5_IJNS4_1CILi1EEESB_SB_EEENS1_35KernelTmaWarpSpecializedCooperativeEEENS5_IJNSA_ILi256EEENSA_ILi128EEENSA_ILi64EEEEEENS_6half_tENS5_IJlSB_lEEESJ_SK_NS4_8TiledMMAINS4_8MMA_AtomIJNS4_4SM904GMMA26MMA_64x128x16_F32F16F16_SSILNSO_5MajorE0ELSQ_0ELNSO_7ScaleInE1ELSR_1EEEEEENS4_6LayoutINS5_IJNSA_ILi2EEESB_SB_EEENS5_IJSB_NSA_ILi0EEESX_EEEEENS5_IJNS4_10UnderscoreES10_S10_EEEEENS4_13SM90_TMA_LOADENS4_14ComposedLayoutINS4_7SwizzleILi3ELi4ELi3EEENS4_18smem_ptr_flag_bitsILi16EEENSU_INS5_IJNSA_ILi8EEESH_EEENS5_IJSH_SB_EEEEEEEvNS4_8identityES13_S1D_vS1E_EENS_8epilogue10collective6detail29Sm90TmaWarpSpecializedAdapterINS1H_15DefaultEpilogueISJ_SK_SK_NS1G_6thread17LinearCombinationISJ_Li1EffLNS1L_9ScaleType4KindE0ELNS_15FloatRoundStyleE2ESJ_EENS1_15EpilogueDefaultEEEEEvvEEEEvNT_6ParamsE,"a",@progbits
	.sectionflags	@""
	.align	4
.nv.constant0._ZN7cutlass13device_kernelINS_4gemm6kernel13GemmUniversalIN4cute5tupleIJiiiiEEENS1_10collective13CollectiveMmaINS1_34MainloopSm90TmaGmmaWarpSpecializedILi5ENS5_IJNS4_1CILi1EEESB_SB_EEENS1_35KernelTmaWarpSpecializedCooperativeEEENS5_IJNSA_ILi256EEENSA_ILi128EEENSA_ILi64EEEEEENS_6half_tENS5_IJlSB_lEEESJ_SK_NS4_8TiledMMAINS4_8MMA_AtomIJNS4_4SM904GMMA26MMA_64x128x16_F32F16F16_SSILNSO_5MajorE0ELSQ_0ELNSO_7ScaleInE1ELSR_1EEEEEENS4_6LayoutINS5_IJNSA_ILi2EEESB_SB_EEENS5_IJSB_NSA_ILi0EEESX_EEEEENS5_IJNS4_10UnderscoreES10_S10_EEEEENS4_13SM90_TMA_LOADENS4_14ComposedLayoutINS4_7SwizzleILi3ELi4ELi3EEENS4_18smem_ptr_flag_bitsILi16EEENSU_INS5_IJNSA_ILi8EEESH_EEENS5_IJSH_SB_EEEEEEEvNS4_8identityES13_S1D_vS1E_EENS_8epilogue10collective6detail29Sm90TmaWarpSpecializedAdapterINS1H_15DefaultEpilogueISJ_SK_SK_NS1G_6thread17LinearCombinationISJ_Li1EffLNS1L_9ScaleType4KindE0ELNS_15FloatRoundStyleE2ESJ_EENS1_15EpilogueDefaultEEEEEvvEEEEvNT_6ParamsE:
	.zero		1664


//--------------------- SYMBOLS --------------------------

	.type		.nv.reservedSmem.offset0,@object
	.size		.nv.reservedSmem.offset0,0x4
	.type		__assertfail,@function
